//
// Generated by NVIDIA NVVM Compiler
//
// Compiler Build ID: CL-36424714
// Cuda compilation tools, release 13.0, V13.0.88
// Based on NVVM 20.0.0
//

.version 9.0
.target sm_100
.address_size 64

	// .globl	_Z14z1_index_watkuv
.extern .func  (.param .b32 func_retval0) vprintf
(
	.param .b64 vprintf_param_0,
	.param .b64 vprintf_param_1
)
;
.global .align 1 .b8 $str[4] = {37, 100, 10};
.global .align 1 .b8 $str$1[40] = {105, 110, 100, 101, 120, 32, 119, 97, 116, 107, 117, 58, 32, 37, 100, 32, 106, 101, 115, 116, 32, 112, 111, 100, 122, 105, 101, 108, 110, 121, 32, 112, 114, 122, 101, 122, 32, 51, 10};
.global .align 1 .b8 $str$2[22] = {119, 121, 110, 105, 107, 32, 119, 97, 116, 107, 117, 32, 37, 100, 32, 116, 111, 32, 37, 100, 10};
.global .align 1 .b8 $str$3[59] = {37, 100, 32, 115, 117, 109, 97, 32, 105, 110, 100, 101, 120, 117, 32, 119, 97, 116, 107, 117, 44, 32, 98, 108, 111, 107, 117, 32, 105, 32, 119, 97, 114, 112, 97, 32, 116, 111, 32, 37, 100, 32, 105, 32, 106, 101, 115, 116, 32, 112, 97, 114, 122, 121, 115, 116, 97, 10};

.visible .entry _Z14z1_index_watkuv()
{
	.local .align 8 .b8 	__local_depot0[8];
	.reg .b64 	%SP;
	.reg .b64 	%SPL;
	.reg .b32 	%r<4>;
	.reg .b64 	%rd<5>;

	mov.u64 	%SPL, __local_depot0;
	cvta.local.u64 	%SP, %SPL;
	add.u64 	%rd1, %SP, 0;
	add.u64 	%rd2, %SPL, 0;
	mov.u32 	%r1, %tid.x;
	st.local.u32 	[%rd2], %r1;
	mov.u64 	%rd3, $str;
	cvta.global.u64 	%rd4, %rd3;
	{ // callseq 0, 0
	.param .b64 param0;
	st.param.b64 	[param0], %rd4;
	.param .b64 param1;
	st.param.b64 	[param1], %rd1;
	.param .b32 retval0;
	call.uni (retval0), 
	vprintf, 
	(
	param0, 
	param1
	);
	ld.param.b32 	%r2, [retval0];
	} // callseq 0
	ret;

}
	// .globl	_Z11z2_pomnoz_ai
.visible .entry _Z11z2_pomnoz_ai(
	.param .u32 _Z11z2_pomnoz_ai_param_0
)
{
	.local .align 8 .b8 	__local_depot1[8];
	.reg .b64 	%SP;
	.reg .b64 	%SPL;
	.reg .b32 	%r<7>;
	.reg .b64 	%rd<5>;

	mov.u64 	%SPL, __local_depot1;
	cvta.local.u64 	%SP, %SPL;
	ld.param.u32 	%r1, [_Z11z2_pomnoz_ai_param_0];
	add.u64 	%rd1, %SP, 0;
	add.u64 	%rd2, %SPL, 0;
	mov.u32 	%r2, %tid.x;
	shr.u32 	%r3, %r2, 5;
	mul.lo.s32 	%r4, %r1, %r3;
	st.local.u32 	[%rd2], %r4;
	mov.u64 	%rd3, $str;
	cvta.global.u64 	%rd4, %rd3;
	{ // callseq 1, 0
	.param .b64 param0;
	st.param.b64 	[param0], %rd4;
	.param .b64 param1;
	st.param.b64 	[param1], %rd1;
	.param .b32 retval0;
	call.uni (retval0), 
	vprintf, 
	(
	param0, 
	param1
	);
	ld.param.b32 	%r5, [retval0];
	} // callseq 1
	ret;

}
	// .globl	_Z27z3_czy_podzielny_przez_trzyv
.visible .entry _Z27z3_czy_podzielny_przez_trzyv()
{
	.local .align 8 .b8 	__local_depot2[8];
	.reg .b64 	%SP;
	.reg .b64 	%SPL;
	.reg .pred 	%p<2>;
	.reg .b16 	%rs<3>;
	.reg .b32 	%r<4>;
	.reg .b64 	%rd<5>;

	mov.u64 	%SPL, __local_depot2;
	cvta.local.u64 	%SP, %SPL;
	mov.u32 	%r1, %tid.x;
	cvt.u16.u32 	%rs1, %r1;
	mul.lo.s16 	%rs2, %rs1, -21845;
	setp.gt.u16 	%p1, %rs2, 21845;
	@%p1 bra 	$L__BB2_2;
	add.u64 	%rd1, %SP, 0;
	add.u64 	%rd2, %SPL, 0;
	st.local.u32 	[%rd2], %r1;
	mov.u64 	%rd3, $str$1;
	cvta.global.u64 	%rd4, %rd3;
	{ // callseq 2, 0
	.param .b64 param0;
	st.param.b64 	[param0], %rd4;
	.param .b64 param1;
	st.param.b64 	[param1], %rd1;
	.param .b32 retval0;
	call.uni (retval0), 
	vprintf, 
	(
	param0, 
	param1
	);
	ld.param.b32 	%r2, [retval0];
	} // callseq 2
$L__BB2_2:
	ret;

}
	// .globl	_Z11z4_100_sumav
.visible .entry _Z11z4_100_sumav()
{
	.local .align 8 .b8 	__local_depot3[8];
	.reg .b64 	%SP;
	.reg .b64 	%SPL;
	.reg .b32 	%r<7>;
	.reg .b64 	%rd<5>;

	mov.u64 	%SPL, __local_depot3;
	cvta.local.u64 	%SP, %SPL;
	add.u64 	%rd1, %SP, 0;
	add.u64 	%rd2, %SPL, 0;
	mov.u32 	%r1, %tid.x;
	mov.u32 	%r2, %ctaid.x;
	add.s32 	%r3, %r1, %r2;
	add.s32 	%r4, %r3, 100;
	st.local.v2.u32 	[%rd2], {%r1, %r4};
	mov.u64 	%rd3, $str$2;
	cvta.global.u64 	%rd4, %rd3;
	{ // callseq 3, 0
	.param .b64 param0;
	st.param.b64 	[param0], %rd4;
	.param .b64 param1;
	st.param.b64 	[param1], %rd1;
	.param .b32 retval0;
	call.uni (retval0), 
	vprintf, 
	(
	param0, 
	param1
	);
	ld.param.b32 	%r5, [retval0];
	} // callseq 3
	ret;

}
	// .globl	_Z28z5_czy_suma_indexow_parzystav
.visible .entry _Z28z5_czy_suma_indexow_parzystav()
{
	.local .align 8 .b8 	__local_depot4[8];
	.reg .b64 	%SP;
	.reg .b64 	%SPL;
	.reg .pred 	%p<2>;
	.reg .b32 	%r<9>;
	.reg .b64 	%rd<5>;

	mov.u64 	%SPL, __local_depot4;
	cvta.local.u64 	%SP, %SPL;
	mov.u32 	%r1, %tid.x;
	shr.u32 	%r3, %r1, 5;
	mov.u32 	%r4, %ctaid.x;
	add.s32 	%r5, %r4, %r1;
	add.s32 	%r2, %r5, %r3;
	and.b32  	%r6, %r2, 1;
	setp.eq.b32 	%p1, %r6, 1;
	@%p1 bra 	$L__BB4_2;
	add.u64 	%rd1, %SP, 0;
	add.u64 	%rd2, %SPL, 0;
	st.local.v2.u32 	[%rd2], {%r1, %r2};
	mov.u64 	%rd3, $str$3;
	cvta.global.u64 	%rd4, %rd3;
	{ // callseq 4, 0
	.param .b64 param0;
	st.param.b64 	[param0], %rd4;
	.param .b64 param1;
	st.param.b64 	[param1], %rd1;
	.param .b32 retval0;
	call.uni (retval0), 
	vprintf, 
	(
	param0, 
	param1
	);
	ld.param.b32 	%r7, [retval0];
	} // callseq 4
$L__BB4_2:
	ret;

}
	// .globl	_Z10z6_roznicaPfS_S_
.visible .entry _Z10z6_roznicaPfS_S_(
	.param .u64 .ptr .align 1 _Z10z6_roznicaPfS_S__param_0,
	.param .u64 .ptr .align 1 _Z10z6_roznicaPfS_S__param_1,
	.param .u64 .ptr .align 1 _Z10z6_roznicaPfS_S__param_2
)
{
	.reg .pred 	%p<2>;
	.reg .b32 	%r<5>;
	.reg .b32 	%f<4>;
	.reg .b64 	%rd<11>;

	ld.param.u64 	%rd1, [_Z10z6_roznicaPfS_S__param_0];
	ld.param.u64 	%rd2, [_Z10z6_roznicaPfS_S__param_1];
	ld.param.u64 	%rd3, [_Z10z6_roznicaPfS_S__param_2];
	mov.u32 	%r2, %ctaid.x;
	mov.u32 	%r3, %ntid.x;
	mov.u32 	%r4, %tid.x;
	mad.lo.s32 	%r1, %r2, %r3, %r4;
	setp.gt.s32 	%p1, %r1, 1023;
	@%p1 bra 	$L__BB5_2;
	cvta.to.global.u64 	%rd4, %rd1;
	cvta.to.global.u64 	%rd5, %rd2;
	cvta.to.global.u64 	%rd6, %rd3;
	mul.wide.s32 	%rd7, %r1, 4;
	add.s64 	%rd8, %rd4, %rd7;
	ld.global.f32 	%f1, [%rd8];
	add.s64 	%rd9, %rd5, %rd7;
	ld.global.f32 	%f2, [%rd9];
	sub.f32 	%f3, %f1, %f2;
	add.s64 	%rd10, %rd6, %rd7;
	st.global.f32 	[%rd10], %f3;
$L__BB5_2:
	ret;

}
	// .globl	_Z15z7_suma_roznicaPfS_S_
.visible .entry _Z15z7_suma_roznicaPfS_S_(
	.param .u64 .ptr .align 1 _Z15z7_suma_roznicaPfS_S__param_0,
	.param .u64 .ptr .align 1 _Z15z7_suma_roznicaPfS_S__param_1,
	.param .u64 .ptr .align 1 _Z15z7_suma_roznicaPfS_S__param_2
)
{
	.reg .pred 	%p<3>;
	.reg .b32 	%r<6>;
	.reg .b32 	%f<7>;
	.reg .b64 	%rd<15>;

	ld.param.u64 	%rd4, [_Z15z7_suma_roznicaPfS_S__param_0];
	ld.param.u64 	%rd5, [_Z15z7_suma_roznicaPfS_S__param_1];
	ld.param.u64 	%rd6, [_Z15z7_suma_roznicaPfS_S__param_2];
	cvta.to.global.u64 	%rd1, %rd6;
	cvta.to.global.u64 	%rd2, %rd5;
	cvta.to.global.u64 	%rd3, %rd4;
	mov.u32 	%r2, %ctaid.x;
	mov.u32 	%r3, %ntid.x;
	mov.u32 	%r4, %tid.x;
	mad.lo.s32 	%r1, %r2, %r3, %r4;
	setp.gt.s32 	%p1, %r1, 1023;
	@%p1 bra 	$L__BB6_4;
	and.b32  	%r5, %r1, 1;
	setp.eq.b32 	%p2, %r5, 1;
	@%p2 bra 	$L__BB6_3;
	mul.wide.s32 	%rd11, %r1, 4;
	add.s64 	%rd12, %rd3, %rd11;
	ld.global.f32 	%f4, [%rd12];
	add.s64 	%rd13, %rd2, %rd11;
	ld.global.f32 	%f5, [%rd13];
	add.f32 	%f6, %f4, %f5;
	add.s64 	%rd14, %rd1, %rd11;
	st.global.f32 	[%rd14], %f6;
	bra.uni 	$L__BB6_4;
$L__BB6_3:
	mul.wide.s32 	%rd7, %r1, 4;
	add.s64 	%rd8, %rd3, %rd7;
	ld.global.f32 	%f1, [%rd8];
	add.s64 	%rd9, %rd2, %rd7;
	ld.global.f32 	%f2, [%rd9];
	sub.f32 	%f3, %f1, %f2;
	add.s64 	%rd10, %rd1, %rd7;
	st.global.f32 	[%rd10], %f3;
$L__BB6_4:
	ret;

}
	// .globl	_Z20z8_czy_warp_parzystePfS_S_
.visible .entry _Z20z8_czy_warp_parzystePfS_S_(
	.param .u64 .ptr .align 1 _Z20z8_czy_warp_parzystePfS_S__param_0,
	.param .u64 .ptr .align 1 _Z20z8_czy_warp_parzystePfS_S__param_1,
	.param .u64 .ptr .align 1 _Z20z8_czy_warp_parzystePfS_S__param_2
)
{
	.reg .pred 	%p<3>;
	.reg .b32 	%r<6>;
	.reg .b32 	%f<7>;
	.reg .b64 	%rd<15>;

	ld.param.u64 	%rd4, [_Z20z8_czy_warp_parzystePfS_S__param_0];
	ld.param.u64 	%rd5, [_Z20z8_czy_warp_parzystePfS_S__param_1];
	ld.param.u64 	%rd6, [_Z20z8_czy_warp_parzystePfS_S__param_2];
	cvta.to.global.u64 	%rd1, %rd6;
	cvta.to.global.u64 	%rd2, %rd5;
	cvta.to.global.u64 	%rd3, %rd4;
	mov.u32 	%r3, %ctaid.x;
	mov.u32 	%r4, %ntid.x;
	mov.u32 	%r1, %tid.x;
	mad.lo.s32 	%r2, %r3, %r4, %r1;
	setp.gt.s32 	%p1, %r2, 1023;
	@%p1 bra 	$L__BB7_4;
	and.b32  	%r5, %r1, 32;
	setp.ne.s32 	%p2, %r5, 0;
	@%p2 bra 	$L__BB7_3;
	mul.wide.s32 	%rd11, %r2, 4;
	add.s64 	%rd12, %rd3, %rd11;
	ld.global.f32 	%f4, [%rd12];
	add.s64 	%rd13, %rd2, %rd11;
	ld.global.f32 	%f5, [%rd13];
	add.f32 	%f6, %f4, %f5;
	add.s64 	%rd14, %rd1, %rd11;
	st.global.f32 	[%rd14], %f6;
	bra.uni 	$L__BB7_4;
$L__BB7_3:
	mul.wide.s32 	%rd7, %r2, 4;
	add.s64 	%rd8, %rd3, %rd7;
	ld.global.f32 	%f1, [%rd8];
	add.s64 	%rd9, %rd2, %rd7;
	ld.global.f32 	%f2, [%rd9];
	sub.f32 	%f3, %f1, %f2;
	add.s64 	%rd10, %rd1, %rd7;
	st.global.f32 	[%rd10], %f3;
$L__BB7_4:
	ret;

}
	// .globl	_Z23z9_suma_duzych_wektorowPfS_S_
.visible .entry _Z23z9_suma_duzych_wektorowPfS_S_(
	.param .u64 .ptr .align 1 _Z23z9_suma_duzych_wektorowPfS_S__param_0,
	.param .u64 .ptr .align 1 _Z23z9_suma_duzych_wektorowPfS_S__param_1,
	.param .u64 .ptr .align 1 _Z23z9_suma_duzych_wektorowPfS_S__param_2
)
{
	.reg .pred 	%p<2>;
	.reg .b32 	%r<5>;
	.reg .b32 	%f<4>;
	.reg .b64 	%rd<11>;

	ld.param.u64 	%rd1, [_Z23z9_suma_duzych_wektorowPfS_S__param_0];
	ld.param.u64 	%rd2, [_Z23z9_suma_duzych_wektorowPfS_S__param_1];
	ld.param.u64 	%rd3, [_Z23z9_suma_duzych_wektorowPfS_S__param_2];
	mov.u32 	%r2, %ctaid.x;
	mov.u32 	%r3, %ntid.x;
	mov.u32 	%r4, %tid.x;
	mad.lo.s32 	%r1, %r2, %r3, %r4;
	setp.gt.s32 	%p1, %r1, 1023;
	@%p1 bra 	$L__BB8_2;
	cvta.to.global.u64 	%rd4, %rd1;
	cvta.to.global.u64 	%rd5, %rd2;
	cvta.to.global.u64 	%rd6, %rd3;
	mul.wide.s32 	%rd7, %r1, 4;
	add.s64 	%rd8, %rd4, %rd7;
	ld.global.f32 	%f1, [%rd8];
	add.s64 	%rd9, %rd5, %rd7;
	ld.global.f32 	%f2, [%rd9];
	add.f32 	%f3, %f1, %f2;
	add.s64 	%rd10, %rd6, %rd7;
	st.global.f32 	[%rd10], %f3;
$L__BB8_2:
	ret;

}


// ===== COMPILED SASS (sm_100) =====

	.target	sm_100

	.elftype	@"ET_EXEC"


//--------------------- .note.nv.tkinfo           --------------------------
	.section	.note.nv.tkinfo,"",@"SHT_NOTE"
	.sectionflags	@"SHF_NOTE_NV_TKINFO"
	.tkinfo
        /*0018*/ 	.word	0x00000002
        /*0030*/ 	.string	""
        /*0030*/ 	.string	"ptxas"
        /*0030*/ 	.string	"Cuda compilation tools, release 13.0, V13.0.88"
        /*0030*/ 	.string	"Build cuda_13.0.r13.0/compiler.36424714_0"
        /*0030*/ 	.string	"-arch sm_100 -m 64 "



//--------------------- .note.nv.cuinfo           --------------------------
	.section	.note.nv.cuinfo,"",@"SHT_NOTE"
	.sectionflags	@"SHF_NOTE_NV_CUINFO"
        /*0018*/ 	.short	0x0002
        /*001a*/ 	.short	0x0064
        /*001c*/ 	.short	0x0082
	.zero		2


//--------------------- .nv.info                  --------------------------
	.section	.nv.info,"",@"SHT_CUDA_INFO"
	.align	4


	//----- nvinfo : EIATTR_REGCOUNT
	.align		4
        /*0000*/ 	.byte	0x04, 0x2f
        /*0002*/ 	.short	(.L_5 - .L_4)
	.align		4
.L_4:
        /*0004*/ 	.word	index@(_Z14z1_index_watkuv)
        /*0008*/ 	.word	0x00000018


	//----- nvinfo : EIATTR_FRAME_SIZE
	.align		4
.L_5:
        /*000c*/ 	.byte	0x04, 0x11
        /*000e*/ 	.short	(.L_7 - .L_6)
	.align		4
.L_6:
        /*0010*/ 	.word	index@(_Z14z1_index_watkuv)
        /*0014*/ 	.word	0x00000008


	//----- nvinfo : EIATTR_REGCOUNT
	.align		4
.L_7:
        /*0018*/ 	.byte	0x04, 0x2f
        /*001a*/ 	.short	(.L_9 - .L_8)
	.align		4
.L_8:
        /*001c*/ 	.word	index@(_Z11z2_pomnoz_ai)
        /*0020*/ 	.word	0x00000018


	//----- nvinfo : EIATTR_FRAME_SIZE
	.align		4
.L_9:
        /*0024*/ 	.byte	0x04, 0x11
        /*0026*/ 	.short	(.L_11 - .L_10)
	.align		4
.L_10:
        /*0028*/ 	.word	index@(_Z11z2_pomnoz_ai)
        /*002c*/ 	.word	0x00000008


	//----- nvinfo : EIATTR_REGCOUNT
	.align		4
.L_11:
        /*0030*/ 	.byte	0x04, 0x2f
        /*0032*/ 	.short	(.L_13 - .L_12)
	.align		4
.L_12:
        /*0034*/ 	.word	index@(_Z27z3_czy_podzielny_przez_trzyv)
        /*0038*/ 	.word	0x00000018


	//----- nvinfo : EIATTR_FRAME_SIZE
	.align		4
.L_13:
        /*003c*/ 	.byte	0x04, 0x11
        /*003e*/ 	.short	(.L_15 - .L_14)
	.align		4
.L_14:
        /*0040*/ 	.word	index@(_Z27z3_czy_podzielny_przez_trzyv)
        /*0044*/ 	.word	0x00000008


	//----- nvinfo : EIATTR_REGCOUNT
	.align		4
.L_15:
        /*0048*/ 	.byte	0x04, 0x2f
        /*004a*/ 	.short	(.L_17 - .L_16)
	.align		4
.L_16:
        /*004c*/ 	.word	index@(_Z11z4_100_sumav)
        /*0050*/ 	.word	0x00000018


	//----- nvinfo : EIATTR_FRAME_SIZE
	.align		4
.L_17:
        /*0054*/ 	.byte	0x04, 0x11
        /*0056*/ 	.short	(.L_19 - .L_18)
	.align		4
.L_18:
        /*0058*/ 	.word	index@(_Z11z4_100_sumav)
        /*005c*/ 	.word	0x00000008


	//----- nvinfo : EIATTR_REGCOUNT
	.align		4
.L_19:
        /*0060*/ 	.byte	0x04, 0x2f
        /*0062*/ 	.short	(.L_21 - .L_20)
	.align		4
.L_20:
        /*0064*/ 	.word	index@(_Z28z5_czy_suma_indexow_parzystav)
        /*0068*/ 	.word	0x00000018


	//----- nvinfo : EIATTR_FRAME_SIZE
	.align		4
.L_21:
        /*006c*/ 	.byte	0x04, 0x11
        /*006e*/ 	.short	(.L_23 - .L_22)
	.align		4
.L_22:
        /*0070*/ 	.word	index@(_Z28z5_czy_suma_indexow_parzystav)
        /*0074*/ 	.word	0x00000008


	//----- nvinfo : EIATTR_REGCOUNT
	.align		4
.L_23:
        /*0078*/ 	.byte	0x04, 0x2f
        /*007a*/ 	.short	(.L_25 - .L_24)
	.align		4
.L_24:
        /*007c*/ 	.word	index@(_Z10z6_roznicaPfS_S_)
        /*0080*/ 	.word	0x0000000c


	//----- nvinfo : EIATTR_FRAME_SIZE
	.align		4
.L_25:
        /*0084*/ 	.byte	0x04, 0x11
        /*0086*/ 	.short	(.L_27 - .L_26)
	.align		4
.L_26:
        /*0088*/ 	.word	index@(_Z10z6_roznicaPfS_S_)
        /*008c*/ 	.word	0x00000000


	//----- nvinfo : EIATTR_REGCOUNT
	.align		4
.L_27:
        /*0090*/ 	.byte	0x04, 0x2f
        /*0092*/ 	.short	(.L_29 - .L_28)
	.align		4
.L_28:
        /*0094*/ 	.word	index@(_Z15z7_suma_roznicaPfS_S_)
        /*0098*/ 	.word	0x0000000c


	//----- nvinfo : EIATTR_FRAME_SIZE
	.align		4
.L_29:
        /*009c*/ 	.byte	0x04, 0x11
        /*009e*/ 	.short	(.L_31 - .L_30)
	.align		4
.L_30:
        /*00a0*/ 	.word	index@(_Z15z7_suma_roznicaPfS_S_)
        /*00a4*/ 	.word	0x00000000


	//----- nvinfo : EIATTR_REGCOUNT
	.align		4
.L_31:
        /*00a8*/ 	.byte	0x04, 0x2f
        /*00aa*/ 	.short	(.L_33 - .L_32)
	.align		4
.L_32:
        /*00ac*/ 	.word	index@(_Z20z8_czy_warp_parzystePfS_S_)
        /*00b0*/ 	.word	0x0000000c


	//----- nvinfo : EIATTR_FRAME_SIZE
	.align		4
.L_33:
        /*00b4*/ 	.byte	0x04, 0x11
        /*00b6*/ 	.short	(.L_35 - .L_34)
	.align		4
.L_34:
        /*00b8*/ 	.word	index@(_Z20z8_czy_warp_parzystePfS_S_)
        /*00bc*/ 	.word	0x00000000


	//----- nvinfo : EIATTR_REGCOUNT
	.align		4
.L_35:
        /*00c0*/ 	.byte	0x04, 0x2f
        /*00c2*/ 	.short	(.L_37 - .L_36)
	.align		4
.L_36:
        /*00c4*/ 	.word	index@(_Z23z9_suma_duzych_wektorowPfS_S_)
        /*00c8*/ 	.word	0x0000000c


	//----- nvinfo : EIATTR_FRAME_SIZE
	.align		4
.L_37:
        /*00cc*/ 	.byte	0x04, 0x11
        /*00ce*/ 	.short	(.L_39 - .L_38)
	.align		4
.L_38:
        /*00d0*/ 	.word	index@(_Z23z9_suma_duzych_wektorowPfS_S_)
        /*00d4*/ 	.word	0x00000000


	//----- nvinfo : EIATTR_MIN_STACK_SIZE
	.align		4
.L_39:
        /*00d8*/ 	.byte	0x04, 0x12
        /*00da*/ 	.short	(.L_41 - .L_40)
	.align		4
.L_40:
        /*00dc*/ 	.word	index@(_Z23z9_suma_duzych_wektorowPfS_S_)
        /*00e0*/ 	.word	0x00000000


	//----- nvinfo : EIATTR_MIN_STACK_SIZE
	.align		4
.L_41:
        /*00e4*/ 	.byte	0x04, 0x12
        /*00e6*/ 	.short	(.L_43 - .L_42)
	.align		4
.L_42:
        /*00e8*/ 	.word	index@(_Z20z8_czy_warp_parzystePfS_S_)
        /*00ec*/ 	.word	0x00000000


	//----- nvinfo : EIATTR_MIN_STACK_SIZE
	.align		4
.L_43:
        /*00f0*/ 	.byte	0x04, 0x12
        /*00f2*/ 	.short	(.L_45 - .L_44)
	.align		4
.L_44:
        /*00f4*/ 	.word	index@(_Z15z7_suma_roznicaPfS_S_)
        /*00f8*/ 	.word	0x00000000


	//----- nvinfo : EIATTR_MIN_STACK_SIZE
	.align		4
.L_45:
        /*00fc*/ 	.byte	0x04, 0x12
        /*00fe*/ 	.short	(.L_47 - .L_46)
	.align		4
.L_46:
        /*0100*/ 	.word	index@(_Z10z6_roznicaPfS_S_)
        /*0104*/ 	.word	0x00000000


	//----- nvinfo : EIATTR_MIN_STACK_SIZE
	.align		4
.L_47:
        /*0108*/ 	.byte	0x04, 0x12
        /*010a*/ 	.short	(.L_49 - .L_48)
	.align		4
.L_48:
        /*010c*/ 	.word	index@(_Z28z5_czy_suma_indexow_parzystav)
        /*0110*/ 	.word	0x00000008


	//----- nvinfo : EIATTR_MIN_STACK_SIZE
	.align		4
.L_49:
        /*0114*/ 	.byte	0x04, 0x12
        /*0116*/ 	.short	(.L_51 - .L_50)
	.align		4
.L_50:
        /*0118*/ 	.word	index@(_Z11z4_100_sumav)
        /*011c*/ 	.word	0x00000008


	//----- nvinfo : EIATTR_MIN_STACK_SIZE
	.align		4
.L_51:
        /*0120*/ 	.byte	0x04, 0x12
        /*0122*/ 	.short	(.L_53 - .L_52)
	.align		4
.L_52:
        /*0124*/ 	.word	index@(_Z27z3_czy_podzielny_przez_trzyv)
        /*0128*/ 	.word	0x00000008


	//----- nvinfo : EIATTR_MIN_STACK_SIZE
	.align		4
.L_53:
        /*012c*/ 	.byte	0x04, 0x12
        /*012e*/ 	.short	(.L_55 - .L_54)
	.align		4
.L_54:
        /*0130*/ 	.word	index@(_Z11z2_pomnoz_ai)
        /*0134*/ 	.word	0x00000008


	//----- nvinfo : EIATTR_MIN_STACK_SIZE
	.align		4
.L_55:
        /*0138*/ 	.byte	0x04, 0x12
        /*013a*/ 	.short	(.L_57 - .L_56)
	.align		4
.L_56:
        /*013c*/ 	.word	index@(_Z14z1_index_watkuv)
        /*0140*/ 	.word	0x00000008
.L_57:


//--------------------- .nv.compat                --------------------------
	.section	.nv.compat,"",@"SHT_CUDA_COMPAT_INFO"
	.align	4
        /*0000*/ 	.byte	0x02, 0x09, 0x00, 0x00, 0x02, 0x02, 0x01, 0x00, 0x02, 0x05, 0x05, 0x00, 0x03, 0x07, 0x01, 0x01
        /*0010*/ 	.byte	0x02, 0x03, 0x00, 0x00, 0x02, 0x06, 0x01, 0x00, 0x04, 0x0b, 0x08, 0x00, 0x09, 0x00, 0x00, 0x00
        /*0020*/ 	.byte	0x00, 0x00, 0x00, 0x00


//--------------------- .nv.info._Z23z9_suma_duzych_wektorowPfS_S_ --------------------------
	.section	.nv.info._Z23z9_suma_duzych_wektorowPfS_S_,"",@"SHT_CUDA_INFO"
	.sectionflags	@""
	.align	4


	//----- nvinfo : EIATTR_CUDA_API_VERSION
	.align		4
        /*0000*/ 	.byte	0x04, 0x37
        /*0002*/ 	.short	(.L_59 - .L_58)
.L_58:
        /*0004*/ 	.word	0x00000082


	//----- nvinfo : EIATTR_KPARAM_INFO
	.align		4
.L_59:
        /*0008*/ 	.byte	0x04, 0x17
        /*000a*/ 	.short	(.L_61 - .L_60)
.L_60:
        /*000c*/ 	.word	0x00000000
        /*0010*/ 	.short	0x0002
        /*0012*/ 	.short	0x0010
        /*0014*/ 	.byte	0x00, 0xf5, 0x21, 0x00


	//----- nvinfo : EIATTR_KPARAM_INFO
	.align		4
.L_61:
        /*0018*/ 	.byte	0x04, 0x17
        /*001a*/ 	.short	(.L_63 - .L_62)
.L_62:
        /*001c*/ 	.word	0x00000000
        /*0020*/ 	.short	0x0001
        /*0022*/ 	.short	0x0008
        /*0024*/ 	.byte	0x00, 0xf5, 0x21, 0x00


	//----- nvinfo : EIATTR_KPARAM_INFO
	.align		4
.L_63:
        /*0028*/ 	.byte	0x04, 0x17
        /*002a*/ 	.short	(.L_65 - .L_64)
.L_64:
        /*002c*/ 	.word	0x00000000
        /*0030*/ 	.short	0x0000
        /*0032*/ 	.short	0x0000
        /*0034*/ 	.byte	0x00, 0xf5, 0x21, 0x00


	//----- nvinfo : EIATTR_SPARSE_MMA_MASK
	.align		4
.L_65:
        /*0038*/ 	.byte	0x03, 0x50
        /*003a*/ 	.short	0x0000


	//----- nvinfo : EIATTR_MAXREG_COUNT
	.align		4
        /*003c*/ 	.byte	0x03, 0x1b
        /*003e*/ 	.short	0x00ff


	//----- nvinfo : EIATTR_MERCURY_ISA_VERSION
	.align		4
        /*0040*/ 	.byte	0x03, 0x5f
        /*0042*/ 	.short	0x0101


	//----- nvinfo : EIATTR_VRC_CTA_INIT_COUNT
	.align		4
        /*0044*/ 	.byte	0x02, 0x4a
	.zero		1
	.zero		1


	//----- nvinfo : EIATTR_EXIT_INSTR_OFFSETS
	.align		4
        /*0048*/ 	.byte	0x04, 0x1c
        /*004a*/ 	.short	(.L_67 - .L_66)


	//   ....[0]....
.L_66:
        /*004c*/ 	.word	0x00000060


	//   ....[1]....
        /*0050*/ 	.word	0x00000120


	//----- nvinfo : EIATTR_CBANK_PARAM_SIZE
	.align		4
.L_67:
        /*0054*/ 	.byte	0x03, 0x19
        /*0056*/ 	.short	0x0018


	//----- nvinfo : EIATTR_PARAM_CBANK
	.align		4
        /*0058*/ 	.byte	0x04, 0x0a
        /*005a*/ 	.short	(.L_69 - .L_68)
	.align		4
.L_68:
        /*005c*/ 	.word	index@(.nv.constant0._Z23z9_suma_duzych_wektorowPfS_S_)
        /*0060*/ 	.short	0x0380
        /*0062*/ 	.short	0x0018


	//----- nvinfo : EIATTR_SW_WAR
	.align		4
.L_69:
        /*0064*/ 	.byte	0x04, 0x36
        /*0066*/ 	.short	(.L_71 - .L_70)
.L_70:
        /*0068*/ 	.word	0x00000008
.L_71:


//--------------------- .nv.info._Z20z8_czy_warp_parzystePfS_S_ --------------------------
	.section	.nv.info._Z20z8_czy_warp_parzystePfS_S_,"",@"SHT_CUDA_INFO"
	.sectionflags	@""
	.align	4


	//----- nvinfo : EIATTR_CUDA_API_VERSION
	.align		4
        /*0000*/ 	.byte	0x04, 0x37
        /*0002*/ 	.short	(.L_73 - .L_72)
.L_72:
        /*0004*/ 	.word	0x00000082


	//----- nvinfo : EIATTR_KPARAM_INFO
	.align		4
.L_73:
        /*0008*/ 	.byte	0x04, 0x17
        /*000a*/ 	.short	(.L_75 - .L_74)
.L_74:
        /*000c*/ 	.word	0x00000000
        /*0010*/ 	.short	0x0002
        /*0012*/ 	.short	0x0010
        /*0014*/ 	.byte	0x00, 0xf5, 0x21, 0x00


	//----- nvinfo : EIATTR_KPARAM_INFO
	.align		4
.L_75:
        /*0018*/ 	.byte	0x04, 0x17
        /*001a*/ 	.short	(.L_77 - .L_76)
.L_76:
        /*001c*/ 	.word	0x00000000
        /*0020*/ 	.short	0x0001
        /*0022*/ 	.short	0x0008
        /*0024*/ 	.byte	0x00, 0xf5, 0x21, 0x00


	//----- nvinfo : EIATTR_KPARAM_INFO
	.align		4
.L_77:
        /*0028*/ 	.byte	0x04, 0x17
        /*002a*/ 	.short	(.L_79 - .L_78)
.L_78:
        /*002c*/ 	.word	0x00000000
        /*0030*/ 	.short	0x0000
        /*0032*/ 	.short	0x0000
        /*0034*/ 	.byte	0x00, 0xf5, 0x21, 0x00


	//----- nvinfo : EIATTR_SPARSE_MMA_MASK
	.align		4
.L_79:
        /*0038*/ 	.byte	0x03, 0x50
        /*003a*/ 	.short	0x0000


	//----- nvinfo : EIATTR_MAXREG_COUNT
	.align		4
        /*003c*/ 	.byte	0x03, 0x1b
        /*003e*/ 	.short	0x00ff


	//----- nvinfo : EIATTR_MERCURY_ISA_VERSION
	.align		4
        /*0040*/ 	.byte	0x03, 0x5f
        /*0042*/ 	.short	0x0101


	//----- nvinfo : EIATTR_VRC_CTA_INIT_COUNT
	.align		4
        /*0044*/ 	.byte	0x02, 0x4a
	.zero		1
	.zero		1


	//----- nvinfo : EIATTR_EXIT_INSTR_OFFSETS
	.align		4
        /*0048*/ 	.byte	0x04, 0x1c
        /*004a*/ 	.short	(.L_81 - .L_80)


	//   ....[0]....
.L_80:
        /*004c*/ 	.word	0x00000060


	//   ....[1]....
        /*0050*/ 	.word	0x00000140


	//   ....[2]....
        /*0054*/ 	.word	0x000001f0


	//----- nvinfo : EIATTR_CRS_STACK_SIZE
	.align		4
.L_81:
        /*0058*/ 	.byte	0x04, 0x1e
        /*005a*/ 	.short	(.L_83 - .L_82)
.L_82:
        /*005c*/ 	.word	0x00000000


	//----- nvinfo : EIATTR_CBANK_PARAM_SIZE
	.align		4
.L_83:
        /*0060*/ 	.byte	0x03, 0x19
        /*0062*/ 	.short	0x0018


	//----- nvinfo : EIATTR_PARAM_CBANK
	.align		4
        /*0064*/ 	.byte	0x04, 0x0a
        /*0066*/ 	.short	(.L_85 - .L_84)
	.align		4
.L_84:
        /*0068*/ 	.word	index@(.nv.constant0._Z20z8_czy_warp_parzystePfS_S_)
        /*006c*/ 	.short	0x0380
        /*006e*/ 	.short	0x0018


	//----- nvinfo : EIATTR_SW_WAR
	.align		4
.L_85:
        /*0070*/ 	.byte	0x04, 0x36
        /*0072*/ 	.short	(.L_87 - .L_86)
.L_86:
        /*0074*/ 	.word	0x00000008
.L_87:


//--------------------- .nv.info._Z15z7_suma_roznicaPfS_S_ --------------------------
	.section	.nv.info._Z15z7_suma_roznicaPfS_S_,"",@"SHT_CUDA_INFO"
	.sectionflags	@""
	.align	4


	//----- nvinfo : EIATTR_CUDA_API_VERSION
	.align		4
        /*0000*/ 	.byte	0x04, 0x37
        /*0002*/ 	.short	(.L_89 - .L_88)
.L_88:
        /*0004*/ 	.word	0x00000082


	//----- nvinfo : EIATTR_KPARAM_INFO
	.align		4
.L_89:
        /*0008*/ 	.byte	0x04, 0x17
        /*000a*/ 	.short	(.L_91 - .L_90)
.L_90:
        /*000c*/ 	.word	0x00000000
        /*0010*/ 	.short	0x0002
        /*0012*/ 	.short	0x0010
        /*0014*/ 	.byte	0x00, 0xf5, 0x21, 0x00


	//----- nvinfo : EIATTR_KPARAM_INFO
	.align		4
.L_91:
        /*0018*/ 	.byte	0x04, 0x17
        /*001a*/ 	.short	(.L_93 - .L_92)
.L_92:
        /*001c*/ 	.word	0x00000000
        /*0020*/ 	.short	0x0001
        /*0022*/ 	.short	0x0008
        /*0024*/ 	.byte	0x00, 0xf5, 0x21, 0x00


	//----- nvinfo : EIATTR_KPARAM_INFO
	.align		4
.L_93:
        /*0028*/ 	.byte	0x04, 0x17
        /*002a*/ 	.short	(.L_95 - .L_94)
.L_94:
        /*002c*/ 	.word	0x00000000
        /*0030*/ 	.short	0x0000
        /*0032*/ 	.short	0x0000
        /*0034*/ 	.byte	0x00, 0xf5, 0x21, 0x00


	//----- nvinfo : EIATTR_SPARSE_MMA_MASK
	.align		4
.L_95:
        /*0038*/ 	.byte	0x03, 0x50
        /*003a*/ 	.short	0x0000


	//----- nvinfo : EIATTR_MAXREG_COUNT
	.align		4
        /*003c*/ 	.byte	0x03, 0x1b
        /*003e*/ 	.short	0x00ff


	//----- nvinfo : EIATTR_MERCURY_ISA_VERSION
	.align		4
        /*0040*/ 	.byte	0x03, 0x5f
        /*0042*/ 	.short	0x0101


	//----- nvinfo : EIATTR_VRC_CTA_INIT_COUNT
	.align		4
        /*0044*/ 	.byte	0x02, 0x4a
	.zero		1
	.zero		1


	//----- nvinfo : EIATTR_EXIT_INSTR_OFFSETS
	.align		4
        /*0048*/ 	.byte	0x04, 0x1c
        /*004a*/ 	.short	(.L_97 - .L_96)


	//   ....[0]....
.L_96:
        /*004c*/ 	.word	0x00000060


	//   ....[1]....
        /*0050*/ 	.word	0x00000150


	//   ....[2]....
        /*0054*/ 	.word	0x00000200


	//----- nvinfo : EIATTR_CRS_STACK_SIZE
	.align		4
.L_97:
        /*0058*/ 	.byte	0x04, 0x1e
        /*005a*/ 	.short	(.L_99 - .L_98)
.L_98:
        /*005c*/ 	.word	0x00000000


	//----- nvinfo : EIATTR_CBANK_PARAM_SIZE
	.align		4
.L_99:
        /*0060*/ 	.byte	0x03, 0x19
        /*0062*/ 	.short	0x0018


	//----- nvinfo : EIATTR_PARAM_CBANK
	.align		4
        /*0064*/ 	.byte	0x04, 0x0a
        /*0066*/ 	.short	(.L_101 - .L_100)
	.align		4
.L_100:
        /*0068*/ 	.word	index@(.nv.constant0._Z15z7_suma_roznicaPfS_S_)
        /*006c*/ 	.short	0x0380
        /*006e*/ 	.short	0x0018


	//----- nvinfo : EIATTR_SW_WAR
	.align		4
.L_101:
        /*0070*/ 	.byte	0x04, 0x36
        /*0072*/ 	.short	(.L_103 - .L_102)
.L_102:
        /*0074*/ 	.word	0x00000008
.L_103:


//--------------------- .nv.info._Z10z6_roznicaPfS_S_ --------------------------
	.section	.nv.info._Z10z6_roznicaPfS_S_,"",@"SHT_CUDA_INFO"
	.sectionflags	@""
	.align	4


	//----- nvinfo : EIATTR_CUDA_API_VERSION
	.align		4
        /*0000*/ 	.byte	0x04, 0x37
        /*0002*/ 	.short	(.L_105 - .L_104)
.L_104:
        /*0004*/ 	.word	0x00000082


	//----- nvinfo : EIATTR_KPARAM_INFO
	.align		4
.L_105:
        /*0008*/ 	.byte	0x04, 0x17
        /*000a*/ 	.short	(.L_107 - .L_106)
.L_106:
        /*000c*/ 	.word	0x00000000
        /*0010*/ 	.short	0x0002
        /*0012*/ 	.short	0x0010
        /*0014*/ 	.byte	0x00, 0xf5, 0x21, 0x00


	//----- nvinfo : EIATTR_KPARAM_INFO
	.align		4
.L_107:
        /*0018*/ 	.byte	0x04, 0x17
        /*001a*/ 	.short	(.L_109 - .L_108)
.L_108:
        /*001c*/ 	.word	0x00000000
        /*0020*/ 	.short	0x0001
        /*0022*/ 	.short	0x0008
        /*0024*/ 	.byte	0x00, 0xf5, 0x21, 0x00


	//----- nvinfo : EIATTR_KPARAM_INFO
	.align		4
.L_109:
        /*0028*/ 	.byte	0x04, 0x17
        /*002a*/ 	.short	(.L_111 - .L_110)
.L_110:
        /*002c*/ 	.word	0x00000000
        /*0030*/ 	.short	0x0000
        /*0032*/ 	.short	0x0000
        /*0034*/ 	.byte	0x00, 0xf5, 0x21, 0x00


	//----- nvinfo : EIATTR_SPARSE_MMA_MASK
	.align		4
.L_111:
        /*0038*/ 	.byte	0x03, 0x50
        /*003a*/ 	.short	0x0000


	//----- nvinfo : EIATTR_MAXREG_COUNT
	.align		4
        /*003c*/ 	.byte	0x03, 0x1b
        /*003e*/ 	.short	0x00ff


	//----- nvinfo : EIATTR_MERCURY_ISA_VERSION
	.align		4
        /*0040*/ 	.byte	0x03, 0x5f
        /*0042*/ 	.short	0x0101


	//----- nvinfo : EIATTR_VRC_CTA_INIT_COUNT
	.align		4
        /*0044*/ 	.byte	0x02, 0x4a
	.zero		1
	.zero		1


	//----- nvinfo : EIATTR_EXIT_INSTR_OFFSETS
	.align		4
        /*0048*/ 	.byte	0x04, 0x1c
        /*004a*/ 	.short	(.L_113 - .L_112)


	//   ....[0]....
.L_112:
        /*004c*/ 	.word	0x00000060


	//   ....[1]....
        /*0050*/ 	.word	0x00000120


	//----- nvinfo : EIATTR_CBANK_PARAM_SIZE
	.align		4
.L_113:
        /*0054*/ 	.byte	0x03, 0x19
        /*0056*/ 	.short	0x0018


	//----- nvinfo : EIATTR_PARAM_CBANK
	.align		4
        /*0058*/ 	.byte	0x04, 0x0a
        /*005a*/ 	.short	(.L_115 - .L_114)
	.align		4
.L_114:
        /*005c*/ 	.word	index@(.nv.constant0._Z10z6_roznicaPfS_S_)
        /*0060*/ 	.short	0x0380
        /*0062*/ 	.short	0x0018


	//----- nvinfo : EIATTR_SW_WAR
	.align		4
.L_115:
        /*0064*/ 	.byte	0x04, 0x36
        /*0066*/ 	.short	(.L_117 - .L_116)
.L_116:
        /*0068*/ 	.word	0x00000008
.L_117:


//--------------------- .nv.info._Z28z5_czy_suma_indexow_parzystav --------------------------
	.section	.nv.info._Z28z5_czy_suma_indexow_parzystav,"",@"SHT_CUDA_INFO"
	.sectionflags	@""
	.align	4


	//----- nvinfo : EIATTR_CUDA_API_VERSION
	.align		4
        /*0000*/ 	.byte	0x04, 0x37
        /*0002*/ 	.short	(.L_119 - .L_118)
.L_118:
        /*0004*/ 	.word	0x00000082


	//----- nvinfo : EIATTR_SPARSE_MMA_MASK
	.align		4
.L_119:
        /*0008*/ 	.byte	0x03, 0x50
        /*000a*/ 	.short	0x0000


	//----- nvinfo : EIATTR_MAXREG_COUNT
	.align		4
        /*000c*/ 	.byte	0x03, 0x1b
        /*000e*/ 	.short	0x00ff


	//----- nvinfo : EIATTR_EXTERNS
	.align		4
        /*0010*/ 	.byte	0x04, 0x0f
        /*0012*/ 	.short	(.L_121 - .L_120)


	//   ....[0]....
	.align		4
.L_120:
        /*0014*/ 	.word	index@(vprintf)


	//----- nvinfo : EIATTR_MERCURY_ISA_VERSION
	.align		4
.L_121:
        /*0018*/ 	.byte	0x03, 0x5f
        /*001a*/ 	.short	0x0101


	//----- nvinfo : EIATTR_VRC_CTA_INIT_COUNT
	.align		4
        /*001c*/ 	.byte	0x02, 0x4a
	.zero		1
	.zero		1


	//----- nvinfo : EIATTR_SYSCALL_OFFSETS
	.align		4
        /*0020*/ 	.byte	0x04, 0x46
        /*0022*/ 	.short	(.L_123 - .L_122)


	//   ....[0]....
.L_122:
        /*0024*/ 	.word	0x00000140


	//----- nvinfo : EIATTR_EXIT_INSTR_OFFSETS
	.align		4
.L_123:
        /*0028*/ 	.byte	0x04, 0x1c
        /*002a*/ 	.short	(.L_125 - .L_124)


	//   ....[0]....
.L_124:
        /*002c*/ 	.word	0x000000c0


	//   ....[1]....
        /*0030*/ 	.word	0x00000150


	//----- nvinfo : EIATTR_CRS_STACK_SIZE
	.align		4
.L_125:
        /*0034*/ 	.byte	0x04, 0x1e
        /*0036*/ 	.short	(.L_127 - .L_126)
.L_126:
        /*0038*/ 	.word	0x00000000


	//----- nvinfo : EIATTR_SW_WAR
	.align		4
.L_127:
        /*003c*/ 	.byte	0x04, 0x36
        /*003e*/ 	.short	(.L_129 - .L_128)
.L_128:
        /*0040*/ 	.word	0x00000008
.L_129:


//--------------------- .nv.info._Z11z4_100_sumav --------------------------
	.section	.nv.info._Z11z4_100_sumav,"",@"SHT_CUDA_INFO"
	.sectionflags	@""
	.align	4


	//----- nvinfo : EIATTR_CUDA_API_VERSION
	.align		4
        /*0000*/ 	.byte	0x04, 0x37
        /*0002*/ 	.short	(.L_131 - .L_130)
.L_130:
        /*0004*/ 	.word	0x00000082


	//----- nvinfo : EIATTR_SPARSE_MMA_MASK
	.align		4
.L_131:
        /*0008*/ 	.byte	0x03, 0x50
        /*000a*/ 	.short	0x0000


	//----- nvinfo : EIATTR_MAXREG_COUNT
	.align		4
        /*000c*/ 	.byte	0x03, 0x1b
        /*000e*/ 	.short	0x00ff


	//----- nvinfo : EIATTR_EXTERNS
	.align		4
        /*0010*/ 	.byte	0x04, 0x0f
        /*0012*/ 	.short	(.L_133 - .L_132)


	//   ....[0]....
	.align		4
.L_132:
        /*0014*/ 	.word	index@(vprintf)


	//----- nvinfo : EIATTR_MERCURY_ISA_VERSION
	.align		4
.L_133:
        /*0018*/ 	.byte	0x03, 0x5f
        /*001a*/ 	.short	0x0101


	//----- nvinfo : EIATTR_VRC_CTA_INIT_COUNT
	.align		4
        /*001c*/ 	.byte	0x02, 0x4a
	.zero		1
	.zero		1


	//----- nvinfo : EIATTR_SYSCALL_OFFSETS
	.align		4
        /*0020*/ 	.byte	0x04, 0x46
        /*0022*/ 	.short	(.L_135 - .L_134)


	//   ....[0]....
.L_134:
        /*0024*/ 	.word	0x00000100


	//----- nvinfo : EIATTR_EXIT_INSTR_OFFSETS
	.align		4
.L_135:
        /*0028*/ 	.byte	0x04, 0x1c
        /*002a*/ 	.short	(.L_137 - .L_136)


	//   ....[0]....
.L_136:
        /*002c*/ 	.word	0x00000110


	//----- nvinfo : EIATTR_SW_WAR
	.align		4
.L_137:
        /*0030*/ 	.byte	0x04, 0x36
        /*0032*/ 	.short	(.L_139 - .L_138)
.L_138:
        /*0034*/ 	.word	0x00000008
.L_139:


//--------------------- .nv.info._Z27z3_czy_podzielny_przez_trzyv --------------------------
	.section	.nv.info._Z27z3_czy_podzielny_przez_trzyv,"",@"SHT_CUDA_INFO"
	.sectionflags	@""
	.align	4


	//----- nvinfo : EIATTR_CUDA_API_VERSION
	.align		4
        /*0000*/ 	.byte	0x04, 0x37
        /*0002*/ 	.short	(.L_141 - .L_140)
.L_140:
        /*0004*/ 	.word	0x00000082


	//----- nvinfo : EIATTR_SPARSE_MMA_MASK
	.align		4
.L_141:
        /*0008*/ 	.byte	0x03, 0x50
        /*000a*/ 	.short	0x0000


	//----- nvinfo : EIATTR_MAXREG_COUNT
	.align		4
        /*000c*/ 	.byte	0x03, 0x1b
        /*000e*/ 	.short	0x00ff


	//----- nvinfo : EIATTR_EXTERNS
	.align		4
        /*0010*/ 	.byte	0x04, 0x0f
        /*0012*/ 	.short	(.L_143 - .L_142)


	//   ....[0]....
	.align		4
.L_142:
        /*0014*/ 	.word	index@(vprintf)


	//----- nvinfo : EIATTR_MERCURY_ISA_VERSION
	.align		4
.L_143:
        /*0018*/ 	.byte	0x03, 0x5f
        /*001a*/ 	.short	0x0101


	//----- nvinfo : EIATTR_VRC_CTA_INIT_COUNT
	.align		4
        /*001c*/ 	.byte	0x02, 0x4a
	.zero		1
	.zero		1


	//----- nvinfo : EIATTR_SYSCALL_OFFSETS
	.align		4
        /*0020*/ 	.byte	0x04, 0x46
        /*0022*/ 	.short	(.L_145 - .L_144)


	//   ....[0]....
.L_144:
        /*0024*/ 	.word	0x00000130


	//----- nvinfo : EIATTR_EXIT_INSTR_OFFSETS
	.align		4
.L_145:
        /*0028*/ 	.byte	0x04, 0x1c
        /*002a*/ 	.short	(.L_147 - .L_146)


	//   ....[0]....
.L_146:
        /*002c*/ 	.word	0x000000b0


	//   ....[1]....
        /*0030*/ 	.word	0x00000140


	//----- nvinfo : EIATTR_CRS_STACK_SIZE
	.align		4
.L_147:
        /*0034*/ 	.byte	0x04, 0x1e
        /*0036*/ 	.short	(.L_149 - .L_148)
.L_148:
        /*0038*/ 	.word	0x00000000


	//----- nvinfo : EIATTR_SW_WAR
	.align		4
.L_149:
        /*003c*/ 	.byte	0x04, 0x36
        /*003e*/ 	.short	(.L_151 - .L_150)
.L_150:
        /*0040*/ 	.word	0x00000008
.L_151:


//--------------------- .nv.info._Z11z2_pomnoz_ai --------------------------
	.section	.nv.info._Z11z2_pomnoz_ai,"",@"SHT_CUDA_INFO"
	.sectionflags	@""
	.align	4


	//----- nvinfo : EIATTR_CUDA_API_VERSION
	.align		4
        /*0000*/ 	.byte	0x04, 0x37
        /*0002*/ 	.short	(.L_153 - .L_152)
.L_152:
        /*0004*/ 	.word	0x00000082


	//----- nvinfo : EIATTR_KPARAM_INFO
	.align		4
.L_153:
        /*0008*/ 	.byte	0x04, 0x17
        /*000a*/ 	.short	(.L_155 - .L_154)
.L_154:
        /*000c*/ 	.word	0x00000000
        /*0010*/ 	.short	0x0000
        /*0012*/ 	.short	0x0000
        /*0014*/ 	.byte	0x00, 0xf0, 0x11, 0x00


	//----- nvinfo : EIATTR_SPARSE_MMA_MASK
	.align		4
.L_155:
        /*0018*/ 	.byte	0x03, 0x50
        /*001a*/ 	.short	0x0000


	//----- nvinfo : EIATTR_MAXREG_COUNT
	.align		4
        /*001c*/ 	.byte	0x03, 0x1b
        /*001e*/ 	.short	0x00ff


	//----- nvinfo : EIATTR_EXTERNS
	.align		4
        /*0020*/ 	.byte	0x04, 0x0f
        /*0022*/ 	.short	(.L_157 - .L_156)


	//   ....[0]....
	.align		4
.L_156:
        /*0024*/ 	.word	index@(vprintf)


	//----- nvinfo : EIATTR_MERCURY_ISA_VERSION
	.align		4
.L_157:
        /*0028*/ 	.byte	0x03, 0x5f
        /*002a*/ 	.short	0x0101


	//----- nvinfo : EIATTR_VRC_CTA_INIT_COUNT
	.align		4
        /*002c*/ 	.byte	0x02, 0x4a
	.zero		1
	.zero		1


	//----- nvinfo : EIATTR_SYSCALL_OFFSETS
	.align		4
        /*0030*/ 	.byte	0x04, 0x46
        /*0032*/ 	.short	(.L_159 - .L_158)


	//   ....[0]....
.L_158:
        /*0034*/ 	.word	0x00000110


	//----- nvinfo : EIATTR_EXIT_INSTR_OFFSETS
	.align		4
.L_159:
        /*0038*/ 	.byte	0x04, 0x1c
        /*003a*/ 	.short	(.L_161 - .L_160)


	//   ....[0]....
.L_160:
        /*003c*/ 	.word	0x00000120


	//----- nvinfo : EIATTR_CBANK_PARAM_SIZE
	.align		4
.L_161:
        /*0040*/ 	.byte	0x03, 0x19
        /*0042*/ 	.short	0x0004


	//----- nvinfo : EIATTR_PARAM_CBANK
	.align		4
        /*0044*/ 	.byte	0x04, 0x0a
        /*0046*/ 	.short	(.L_163 - .L_162)
	.align		4
.L_162:
        /*0048*/ 	.word	index@(.nv.constant0._Z11z2_pomnoz_ai)
        /*004c*/ 	.short	0x0380
        /*004e*/ 	.short	0x0004


	//----- nvinfo : EIATTR_SW_WAR
	.align		4
.L_163:
        /*0050*/ 	.byte	0x04, 0x36
        /*0052*/ 	.short	(.L_165 - .L_164)
.L_164:
        /*0054*/ 	.word	0x00000008
.L_165:


//--------------------- .nv.info._Z14z1_index_watkuv --------------------------
	.section	.nv.info._Z14z1_index_watkuv,"",@"SHT_CUDA_INFO"
	.sectionflags	@""
	.align	4


	//----- nvinfo : EIATTR_CUDA_API_VERSION
	.align		4
        /*0000*/ 	.byte	0x04, 0x37
        /*0002*/ 	.short	(.L_167 - .L_166)
.L_166:
        /*0004*/ 	.word	0x00000082


	//----- nvinfo : EIATTR_SPARSE_MMA_MASK
	.align		4
.L_167:
        /*0008*/ 	.byte	0x03, 0x50
        /*000a*/ 	.short	0x0000


	//----- nvinfo : EIATTR_MAXREG_COUNT
	.align		4
        /*000c*/ 	.byte	0x03, 0x1b
        /*000e*/ 	.short	0x00ff


	//----- nvinfo : EIATTR_EXTERNS
	.align		4
        /*0010*/ 	.byte	0x04, 0x0f
        /*0012*/ 	.short	(.L_169 - .L_168)


	//   ....[0]....
	.align		4
.L_168:
        /*0014*/ 	.word	index@(vprintf)


	//----- nvinfo : EIATTR_MERCURY_ISA_VERSION
	.align		4
.L_169:
        /*0018*/ 	.byte	0x03, 0x5f
        /*001a*/ 	.short	0x0101


	//----- nvinfo : EIATTR_VRC_CTA_INIT_COUNT
	.align		4
        /*001c*/ 	.byte	0x02, 0x4a
	.zero		1
	.zero		1


	//----- nvinfo : EIATTR_SYSCALL_OFFSETS
	.align		4
        /*0020*/ 	.byte	0x04, 0x46
        /*0022*/ 	.short	(.L_171 - .L_170)


	//   ....[0]....
.L_170:
        /*0024*/ 	.word	0x000000e0


	//----- nvinfo : EIATTR_EXIT_INSTR_OFFSETS
	.align		4
.L_171:
        /*0028*/ 	.byte	0x04, 0x1c
        /*002a*/ 	.short	(.L_173 - .L_172)


	//   ....[0]....
.L_172:
        /*002c*/ 	.word	0x000000f0


	//----- nvinfo : EIATTR_SW_WAR
	.align		4
.L_173:
        /*0030*/ 	.byte	0x04, 0x36
        /*0032*/ 	.short	(.L_175 - .L_174)
.L_174:
        /*0034*/ 	.word	0x00000008
.L_175:


//--------------------- .nv.callgraph             --------------------------
	.section	.nv.callgraph,"",@"SHT_CUDA_CALLGRAPH"
	.align	4
	.sectionentsize	8
	.align		4
        /*0000*/ 	.word	0x00000000
	.align		4
        /*0004*/ 	.word	0xffffffff
	.align		4
        /*0008*/ 	.word	index@(_Z28z5_czy_suma_indexow_parzystav)
	.align		4
        /*000c*/ 	.word	index@(vprintf)
	.align		4
        /*0010*/ 	.word	index@(_Z11z4_100_sumav)
	.align		4
        /*0014*/ 	.word	index@(vprintf)
	.align		4
        /*0018*/ 	.word	index@(_Z27z3_czy_podzielny_przez_trzyv)
	.align		4
        /*001c*/ 	.word	index@(vprintf)
	.align		4
        /*0020*/ 	.word	index@(_Z11z2_pomnoz_ai)
	.align		4
        /*0024*/ 	.word	index@(vprintf)
	.align		4
        /*0028*/ 	.word	index@(_Z14z1_index_watkuv)
	.align		4
        /*002c*/ 	.word	index@(vprintf)
	.align		4
        /*0030*/ 	.word	0x00000000
	.align		4
        /*0034*/ 	.word	0xfffffffe
	.align		4
        /*0038*/ 	.word	0x00000000
	.align		4
        /*003c*/ 	.word	0xfffffffd
	.align		4
        /*0040*/ 	.word	0x00000000
	.align		4
        /*0044*/ 	.word	0xfffffffc


//--------------------- .nv.constant4             --------------------------
	.section	.nv.constant4,"a",@progbits
	.align	8
	.align		8
.nv.constant4:
        /*0000*/ 	.dword	$str
	.align		8
        /*0008*/ 	.dword	$str$1
	.align		8
        /*0010*/ 	.dword	$str$2
	.align		8
        /*0018*/ 	.dword	$str$3
	.align		8
        /*0020*/ 	.dword	vprintf


//--------------------- .text._Z23z9_suma_duzych_wektorowPfS_S_ --------------------------
	.section	.text._Z23z9_suma_duzych_wektorowPfS_S_,"ax",@progbits
	.align	128
        .global         _Z23z9_suma_duzych_wektorowPfS_S_
        .type           _Z23z9_suma_duzych_wektorowPfS_S_,@function
        .size           _Z23z9_suma_duzych_wektorowPfS_S_,(.L_x_16 - _Z23z9_suma_duzych_wektorowPfS_S_)
        .other          _Z23z9_suma_duzych_wektorowPfS_S_,@"STO_CUDA_ENTRY STV_DEFAULT"
_Z23z9_suma_duzych_wektorowPfS_S_:
.text._Z23z9_suma_duzych_wektorowPfS_S_:
[----:B------:R-:W-:Y:S01]  /*0000*/  LDC R1, c[0x0][0x37c] ;  /* 0x0000df00ff017b82 */ /* 0x000fe20000000800 */
[----:B------:R-:W0:Y:S07]  /*0010*/  S2R R0, SR_TID.X ;  /* 0x0000000000007919 */ /* 0x000e2e0000002100 */
[----:B------:R-:W0:Y:S08]  /*0020*/  S2UR UR4, SR_CTAID.X ;  /* 0x00000000000479c3 */ /* 0x000e300000002500 */
[----:B------:R-:W0:Y:S02]  /*0030*/  LDC R9, c[0x0][0x360] ;  /* 0x0000d800ff097b82 */ /* 0x000e240000000800 */
[----:B0-----:R-:W-:-:S05]  /*0040*/  IMAD R9, R9, UR4, R0 ;  /* 0x0000000409097c24 */ /* 0x001fca000f8e0200 */
[----:B------:R-:W-:-:S13]  /*0050*/  ISETP.GT.AND P0, PT, R9, 0x3ff, PT ;  /* 0x000003ff0900780c */ /* 0x000fda0003f04270 */
[----:B------:R-:W-:Y:S05]  /*0060*/  @P0 EXIT ;  /* 0x000000000000094d */ /* 0x000fea0003800000 */
[----:B------:R-:W0:Y:S01]  /*0070*/  LDC.64 R2, c[0x0][0x380] ;  /* 0x0000e000ff027b82 */ /* 0x000e220000000a00 */
[----:B------:R-:W1:Y:S07]  /*0080*/  LDCU.64 UR4, c[0x0][0x358] ;  /* 0x00006b00ff0477ac */ /* 0x000e6e0008000a00 */
[----:B------:R-:W2:Y:S08]  /*0090*/  LDC.64 R4, c[0x0][0x388] ;  /* 0x0000e200ff047b82 */ /* 0x000eb00000000a00 */
[----:B------:R-:W3:Y:S01]  /*00a0*/  LDC.64 R6, c[0x0][0x390] ;  /* 0x0000e400ff067b82 */ /* 0x000ee20000000a00 */
[----:B0-----:R-:W-:-:S06]  /*00b0*/  IMAD.WIDE R2, R9, 0x4, R2 ;  /* 0x0000000409027825 */ /* 0x001fcc00078e0202 */
[----:B-1----:R-:W4:Y:S01]  /*00c0*/  LDG.E R2, desc[UR4][R2.64] ;  /* 0x0000000402027981 */ /* 0x002f22000c1e1900 */
[----:B--2---:R-:W-:-:S06]  /*00d0*/  IMAD.WIDE R4, R9, 0x4, R4 ;  /* 0x0000000409047825 */ /* 0x004fcc00078e0204 */
[----:B------:R-:W4:Y:S01]  /*00e0*/  LDG.E R5, desc[UR4][R4.64] ;  /* 0x0000000404057981 */ /* 0x000f22000c1e1900 */
[----:B---3--:R-:W-:-:S04]  /*00f0*/  IMAD.WIDE R6, R9, 0x4, R6 ;  /* 0x0000000409067825 */ /* 0x008fc800078e0206 */
[----:B----4-:R-:W-:-:S05]  /*0100*/  FADD R9, R2, R5 ;  /* 0x0000000502097221 */ /* 0x010fca0000000000 */
[----:B------:R-:W-:Y:S01]  /*0110*/  STG.E desc[UR4][R6.64], R9 ;  /* 0x0000000906007986 */ /* 0x000fe2000c101904 */
[----:B------:R-:W-:Y:S05]  /*0120*/  EXIT ;  /* 0x000000000000794d */ /* 0x000fea0003800000 */
.L_x_0:
[----:B------:R-:W-:-:S00]  /*0130*/  BRA `(.L_x_0) ;  /* 0xfffffffc00fc7947 */ /* 0x000fc0000383ffff */
[----:B------:R-:W-:-:S00]  /*0140*/  NOP ;  /* 0x0000000000007918 */ /* 0x000fc00000000000 */
        /* <DEDUP_REMOVED lines=11> */
.L_x_16:


//--------------------- .text._Z20z8_czy_warp_parzystePfS_S_ --------------------------
	.section	.text._Z20z8_czy_warp_parzystePfS_S_,"ax",@progbits
	.align	128
        .global         _Z20z8_czy_warp_parzystePfS_S_
        .type           _Z20z8_czy_warp_parzystePfS_S_,@function
        .size           _Z20z8_czy_warp_parzystePfS_S_,(.L_x_17 - _Z20z8_czy_warp_parzystePfS_S_)
        .other          _Z20z8_czy_warp_parzystePfS_S_,@"STO_CUDA_ENTRY STV_DEFAULT"
_Z20z8_czy_warp_parzystePfS_S_:
.text._Z20z8_czy_warp_parzystePfS_S_:
[----:B------:R-:W-:Y:S01]  /*0000*/  LDC R1, c[0x0][0x37c] ;  /* 0x0000df00ff017b82 */ /* 0x000fe20000000800 */
[----:B------:R-:W0:Y:S07]  /*0010*/  S2R R0, SR_TID.X ;  /* 0x0000000000007919 */ /* 0x000e2e0000002100 */
[----:B------:R-:W0:Y:S08]  /*0020*/  S2UR UR4, SR_CTAID.X ;  /* 0x00000000000479c3 */ /* 0x000e300000002500 */
[----:B------:R-:W0:Y:S02]  /*0030*/  LDC R9, c[0x0][0x360] ;  /* 0x0000d800ff097b82 */ /* 0x000e240000000800 */
[----:B0-----:R-:W-:-:S05]  /*0040*/  IMAD R9, R9, UR4, R0 ;  /* 0x0000000409097c24 */ /* 0x001fca000f8e0200 */
[----:B------:R-:W-:-:S13]  /*0050*/  ISETP.GT.AND P0, PT, R9, 0x3ff, PT ;  /* 0x000003ff0900780c */ /* 0x000fda0003f04270 */
[----:B------:R-:W-:Y:S05]  /*0060*/  @P0 EXIT ;  /* 0x000000000000094d */ /* 0x000fea0003800000 */
[----:B------:R-:W-:Y:S01]  /*0070*/  LOP3.LUT P0, RZ, R0, 0x20, RZ, 0xc0, !PT ;  /* 0x0000002000ff7812 */ /* 0x000fe2000780c0ff */
[----:B------:R-:W0:-:S12]  /*0080*/  LDCU.64 UR4, c[0x0][0x358] ;  /* 0x00006b00ff0477ac */ /* 0x000e180008000a00 */
[----:B------:R-:W-:Y:S05]  /*0090*/  @P0 BRA `(.L_x_1) ;  /* 0x00000000002c0947 */ /* 0x000fea0003800000 */
[----:B------:R-:W1:Y:S08]  /*00a0*/  LDC.64 R2, c[0x0][0x380] ;  /* 0x0000e000ff027b82 */ /* 0x000e700000000a00 */
[----:B------:R-:W2:Y:S08]  /*00b0*/  LDC.64 R4, c[0x0][0x388] ;  /* 0x0000e200ff047b82 */ /* 0x000eb00000000a00 */
[----:B------:R-:W3:Y:S01]  /*00c0*/  LDC.64 R6, c[0x0][0x390] ;  /* 0x0000e400ff067b82 */ /* 0x000ee20000000a00 */
[----:B-1----:R-:W-:-:S06]  /*00d0*/  IMAD.WIDE R2, R9, 0x4, R2 ;  /* 0x0000000409027825 */ /* 0x002fcc00078e0202 */
[----:B0-----:R-:W4:Y:S01]  /*00e0*/  LDG.E R2, desc[UR4][R2.64] ;  /* 0x0000000402027981 */ /* 0x001f22000c1e1900 */
[----:B--2---:R-:W-:-:S06]  /*00f0*/  IMAD.WIDE R4, R9, 0x4, R4 ;  /* 0x0000000409047825 */ /* 0x004fcc00078e0204 */
[----:B------:R-:W4:Y:S01]  /*0100*/  LDG.E R5, desc[UR4][R4.64] ;  /* 0x0000000404057981 */ /* 0x000f22000c1e1900 */
[----:B---3--:R-:W-:-:S04]  /*0110*/  IMAD.WIDE R6, R9, 0x4, R6 ;  /* 0x0000000409067825 */ /* 0x008fc800078e0206 */
[----:B----4-:R-:W-:-:S05]  /*0120*/  FADD R9, R2, R5 ;  /* 0x0000000502097221 */ /* 0x010fca0000000000 */
[----:B------:R-:W-:Y:S01]  /*0130*/  STG.E desc[UR4][R6.64], R9 ;  /* 0x0000000906007986 */ /* 0x000fe2000c101904 */
[----:B------:R-:W-:Y:S05]  /*0140*/  EXIT ;  /* 0x000000000000794d */ /* 0x000fea0003800000 */
.L_x_1:
        /* <DEDUP_REMOVED lines=8> */
[----:B----4-:R-:W-:-:S05]  /*01d0*/  FADD R9, R2, -R5 ;  /* 0x8000000502097221 */ /* 0x010fca0000000000 */
[----:B------:R-:W-:Y:S01]  /*01e0*/  STG.E desc[UR4][R6.64], R9 ;  /* 0x0000000906007986 */ /* 0x000fe2000c101904 */
[----:B------:R-:W-:Y:S05]  /*01f0*/  EXIT ;  /* 0x000000000000794d */ /* 0x000fea0003800000 */
.L_x_2:
        /* <DEDUP_REMOVED lines=16> */
.L_x_17:


//--------------------- .text._Z15z7_suma_roznicaPfS_S_ --------------------------
	.section	.text._Z15z7_suma_roznicaPfS_S_,"ax",@progbits
	.align	128
        .global         _Z15z7_suma_roznicaPfS_S_
        .type           _Z15z7_suma_roznicaPfS_S_,@function
        .size           _Z15z7_suma_roznicaPfS_S_,(.L_x_18 - _Z15z7_suma_roznicaPfS_S_)
        .other          _Z15z7_suma_roznicaPfS_S_,@"STO_CUDA_ENTRY STV_DEFAULT"
_Z15z7_suma_roznicaPfS_S_:
.text._Z15z7_suma_roznicaPfS_S_:
[----:B------:R-:W-:Y:S01]  /*0000*/  LDC R1, c[0x0][0x37c] ;  /* 0x0000df00ff017b82 */ /* 0x000fe20000000800 */
[----:B------:R-:W0:Y:S07]  /*0010*/  S2R R0, SR_TID.X ;  /* 0x0000000000007919 */ /* 0x000e2e0000002100 */
[----:B------:R-:W0:Y:S08]  /*0020*/  S2UR UR4, SR_CTAID.X ;  /* 0x00000000000479c3 */ /* 0x000e300000002500 */
[----:B------:R-:W0:Y:S02]  /*0030*/  LDC R9, c[0x0][0x360] ;  /* 0x0000d800ff097b82 */ /* 0x000e240000000800 */
[----:B0-----:R-:W-:-:S05]  /*0040*/  IMAD R9, R9, UR4, R0 ;  /* 0x0000000409097c24 */ /* 0x001fca000f8e0200 */
[----:B------:R-:W-:-:S13]  /*0050*/  ISETP.GT.AND P0, PT, R9, 0x3ff, PT ;  /* 0x000003ff0900780c */ /* 0x000fda0003f04270 */
[----:B------:R-:W-:Y:S05]  /*0060*/  @P0 EXIT ;  /* 0x000000000000094d */ /* 0x000fea0003800000 */
[----:B------:R-:W-:Y:S01]  /*0070*/  LOP3.LUT R0, R9, 0x1, RZ, 0xc0, !PT ;  /* 0x0000000109007812 */ /* 0x000fe200078ec0ff */
[----:B------:R-:W0:Y:S03]  /*0080*/  LDCU.64 UR4, c[0x0][0x358] ;  /* 0x00006b00ff0477ac */ /* 0x000e260008000a00 */
[----:B------:R-:W-:-:S13]  /*0090*/  ISETP.NE.U32.AND P0, PT, R0, 0x1, PT ;  /* 0x000000010000780c */ /* 0x000fda0003f05070 */
[----:B------:R-:W-:Y:S05]  /*00a0*/  @!P0 BRA `(.L_x_3) ;  /* 0x00000000002c8947 */ /* 0x000fea0003800000 */
        /* <DEDUP_REMOVED lines=11> */
.L_x_3:
        /* <DEDUP_REMOVED lines=11> */
.L_x_4:
        /* <DEDUP_REMOVED lines=15> */
.L_x_18:


//--------------------- .text._Z10z6_roznicaPfS_S_ --------------------------
	.section	.text._Z10z6_roznicaPfS_S_,"ax",@progbits
	.align	128
        .global         _Z10z6_roznicaPfS_S_
        .type           _Z10z6_roznicaPfS_S_,@function
        .size           _Z10z6_roznicaPfS_S_,(.L_x_19 - _Z10z6_roznicaPfS_S_)
        .other          _Z10z6_roznicaPfS_S_,@"STO_CUDA_ENTRY STV_DEFAULT"
_Z10z6_roznicaPfS_S_:
.text._Z10z6_roznicaPfS_S_:
        /* <DEDUP_REMOVED lines=16> */
[----:B----4-:R-:W-:-:S05]  /*0100*/  FADD R9, R2, -R5 ;  /* 0x8000000502097221 */ /* 0x010fca0000000000 */
[----:B------:R-:W-:Y:S01]  /*0110*/  STG.E desc[UR4][R6.64], R9 ;  /* 0x0000000906007986 */ /* 0x000fe2000c101904 */
[----:B------:R-:W-:Y:S05]  /*0120*/  EXIT ;  /* 0x000000000000794d */ /* 0x000fea0003800000 */
.L_x_5:
        /* <DEDUP_REMOVED lines=13> */
.L_x_19:


//--------------------- .text._Z28z5_czy_suma_indexow_parzystav --------------------------
	.section	.text._Z28z5_czy_suma_indexow_parzystav,"ax",@progbits
	.align	128
        .global         _Z28z5_czy_suma_indexow_parzystav
        .type           _Z28z5_czy_suma_indexow_parzystav,@function
        .size           _Z28z5_czy_suma_indexow_parzystav,(.L_x_20 - _Z28z5_czy_suma_indexow_parzystav)
        .other          _Z28z5_czy_suma_indexow_parzystav,@"STO_CUDA_ENTRY STV_DEFAULT"
_Z28z5_czy_suma_indexow_parzystav:
.text._Z28z5_czy_suma_indexow_parzystav:
[----:B------:R-:W0:Y:S01]  /*0000*/  LDC R1, c[0x0][0x37c] ;  /* 0x0000df00ff017b82 */ /* 0x000e220000000800 */
[----:B------:R-:W1:Y:S07]  /*0010*/  S2R R8, SR_TID.X ;  /* 0x0000000000087919 */ /* 0x000e6e0000002100 */
[----:B------:R-:W1:Y:S01]  /*0020*/  S2UR UR5, SR_CTAID.X ;  /* 0x00000000000579c3 */ /* 0x000e620000002500 */
[----:B------:R-:W2:Y:S01]  /*0030*/  LDCU UR4, c[0x0][0x2f8] ;  /* 0x00005f00ff0477ac */ /* 0x000ea20008000800 */
[----:B0-----:R-:W-:-:S05]  /*0040*/  VIADD R1, R1, 0xfffffff8 ;  /* 0xfffffff801017836 */ /* 0x001fca0000000000 */
[----:B--2---:R-:W-:Y:S01]  /*0050*/  IADD3 R6, P1, PT, R1, UR4, RZ ;  /* 0x0000000401067c10 */ /* 0x004fe2000ff3e0ff */
[C---:B-1----:R-:W-:Y:S01]  /*0060*/  VIADD R9, R8.reuse, UR5 ;  /* 0x0000000508097c36 */ /* 0x042fe20008000000 */
[----:B------:R-:W0:Y:S04]  /*0070*/  LDCU UR5, c[0x0][0x2fc] ;  /* 0x00005f80ff0577ac */ /* 0x000e280008000800 */
[----:B------:R-:W-:-:S04]  /*0080*/  LEA.HI R9, R8, R9, RZ, 0x1b ;  /* 0x0000000908097211 */ /* 0x000fc800078fd8ff */
[----:B------:R-:W-:-:S04]  /*0090*/  LOP3.LUT R0, R9, 0x1, RZ, 0xc0, !PT ;  /* 0x0000000109007812 */ /* 0x000fc800078ec0ff */
[----:B------:R-:W-:Y:S01]  /*00a0*/  ISETP.NE.U32.AND P0, PT, R0, 0x1, PT ;  /* 0x000000010000780c */ /* 0x000fe20003f05070 */
[----:B0-----:R-:W-:-:S12]  /*00b0*/  IMAD.X R7, RZ, RZ, UR5, P1 ;  /* 0x00000005ff077e24 */ /* 0x001fd800088e06ff */
[----:B------:R-:W-:Y:S05]  /*00c0*/  @!P0 EXIT ;  /* 0x000000000000894d */ /* 0x000fea0003800000 */
[----:B------:R-:W-:Y:S01]  /*00d0*/  MOV R0, 0x20 ;  /* 0x0000002000007802 */ /* 0x000fe20000000f00 */
[----:B------:R0:W-:Y:S01]  /*00e0*/  STL.64 [R1], R8 ;  /* 0x0000000801007387 */ /* 0x0001e20000100a00 */
[----:B------:R-:W1:Y:S02]  /*00f0*/  LDCU.64 UR4, c[0x4][0x18] ;  /* 0x01000300ff0477ac */ /* 0x000e640008000a00 */
[----:B------:R0:W2:Y:S01]  /*0100*/  LDC.64 R2, c[0x4][R0] ;  /* 0x0100000000027b82 */ /* 0x0000a20000000a00 */
[----:B-1----:R-:W-:Y:S02]  /*0110*/  IMAD.U32 R4, RZ, RZ, UR4 ;  /* 0x00000004ff047e24 */ /* 0x002fe4000f8e00ff */
[----:B0-----:R-:W-:-:S07]  /*0120*/  IMAD.U32 R5, RZ, RZ, UR5 ;  /* 0x00000005ff057e24 */ /* 0x001fce000f8e00ff */
[----:B------:R-:W-:-:S07]  /*0130*/  LEPC R20, `(.L_x_6) ;  /* 0x000000001014794e */ /* 0x000fce0000000000 */
[----:B--2---:R-:W-:Y:S05]  /*0140*/  CALL.ABS.NOINC R2 ;  /* 0x0000000002007343 */ /* 0x004fea0003c00000 */
.L_x_6:
[----:B------:R-:W-:Y:S05]  /*0150*/  EXIT ;  /* 0x000000000000794d */ /* 0x000fea0003800000 */
.L_x_7:
        /* <DEDUP_REMOVED lines=10> */
.L_x_20:


//--------------------- .text._Z11z4_100_sumav    --------------------------
	.section	.text._Z11z4_100_sumav,"ax",@progbits
	.align	128
        .global         _Z11z4_100_sumav
        .type           _Z11z4_100_sumav,@function
        .size           _Z11z4_100_sumav,(.L_x_21 - _Z11z4_100_sumav)
        .other          _Z11z4_100_sumav,@"STO_CUDA_ENTRY STV_DEFAULT"
_Z11z4_100_sumav:
.text._Z11z4_100_sumav:
[----:B------:R-:W0:Y:S01]  /*0000*/  LDC R1, c[0x0][0x37c] ;  /* 0x0000df00ff017b82 */ /* 0x000e220000000800 */
[----:B------:R-:W1:Y:S01]  /*0010*/  S2R R9, SR_CTAID.X ;  /* 0x0000000000097919 */ /* 0x000e620000002500 */
[----:B0-----:R-:W-:Y:S01]  /*0020*/  VIADD R1, R1, 0xfffffff8 ;  /* 0xfffffff801017836 */ /* 0x001fe20000000000 */
[----:B------:R-:W-:Y:S01]  /*0030*/  MOV R0, 0x20 ;  /* 0x0000002000007802 */ /* 0x000fe20000000f00 */
[----:B------:R-:W0:Y:S01]  /*0040*/  LDCU UR4, c[0x0][0x2f8] ;  /* 0x00005f00ff0477ac */ /* 0x000e220008000800 */
[----:B------:R-:W1:Y:S03]  /*0050*/  S2R R8, SR_TID.X ;  /* 0x0000000000087919 */ /* 0x000e660000002100 */
[----:B------:R2:W3:Y:S01]  /*0060*/  LDC.64 R2, c[0x4][R0] ;  /* 0x0100000000027b82 */ /* 0x0004e20000000a00 */
[----:B------:R-:W4:Y:S01]  /*0070*/  LDCU.64 UR6, c[0x4][0x10] ;  /* 0x01000200ff0677ac */ /* 0x000f220008000a00 */
[----:B------:R-:W5:Y:S01]  /*0080*/  LDCU UR5, c[0x0][0x2fc] ;  /* 0x00005f80ff0577ac */ /* 0x000f620008000800 */
[----:B0-----:R-:W-:Y:S01]  /*0090*/  IADD3 R6, P0, PT, R1, UR4, RZ ;  /* 0x0000000401067c10 */ /* 0x001fe2000ff1e0ff */
[----:B----4-:R-:W-:-:S02]  /*00a0*/  IMAD.U32 R4, RZ, RZ, UR6 ;  /* 0x00000006ff047e24 */ /* 0x010fc4000f8e00ff */
[----:B------:R-:W-:Y:S02]  /*00b0*/  IMAD.U32 R5, RZ, RZ, UR7 ;  /* 0x00000007ff057e24 */ /* 0x000fe4000f8e00ff */
[----:B-----5:R-:W-:Y:S01]  /*00c0*/  IMAD.X R7, RZ, RZ, UR5, P0 ;  /* 0x00000005ff077e24 */ /* 0x020fe200080e06ff */
[----:B-1----:R-:W-:-:S05]  /*00d0*/  IADD3 R9, PT, PT, R8, 0x64, R9 ;  /* 0x0000006408097810 */ /* 0x002fca0007ffe009 */
[----:B------:R2:W-:Y:S02]  /*00e0*/  STL.64 [R1], R8 ;  /* 0x0000000801007387 */ /* 0x0005e40000100a00 */
[----:B------:R-:W-:-:S07]  /*00f0*/  LEPC R20, `(.L_x_8) ;  /* 0x000000001014794e */ /* 0x000fce0000000000 */
[----:B--23--:R-:W-:Y:S05]  /*0100*/  CALL.ABS.NOINC R2 ;  /* 0x0000000002007343 */ /* 0x00cfea0003c00000 */
.L_x_8:
[----:B------:R-:W-:Y:S05]  /*0110*/  EXIT ;  /* 0x000000000000794d */ /* 0x000fea0003800000 */
.L_x_9:
        /* <DEDUP_REMOVED lines=14> */
.L_x_21:


//--------------------- .text._Z27z3_czy_podzielny_przez_trzyv --------------------------
	.section	.text._Z27z3_czy_podzielny_przez_trzyv,"ax",@progbits
	.align	128
        .global         _Z27z3_czy_podzielny_przez_trzyv
        .type           _Z27z3_czy_podzielny_przez_trzyv,@function
        .size           _Z27z3_czy_podzielny_przez_trzyv,(.L_x_22 - _Z27z3_czy_podzielny_przez_trzyv)
        .other          _Z27z3_czy_podzielny_przez_trzyv,@"STO_CUDA_ENTRY STV_DEFAULT"
_Z27z3_czy_podzielny_przez_trzyv:
.text._Z27z3_czy_podzielny_przez_trzyv:
[----:B------:R-:W0:Y:S01]  /*0000*/  LDC R1, c[0x0][0x37c] ;  /* 0x0000df00ff017b82 */ /* 0x000e220000000800 */
[----:B------:R-:W1:Y:S01]  /*0010*/  S2R R8, SR_TID.X ;  /* 0x0000000000087919 */ /* 0x000e620000002100 */
[----:B------:R-:W2:Y:S01]  /*0020*/  LDCU UR4, c[0x0][0x2f8] ;  /* 0x00005f00ff0477ac */ /* 0x000ea20008000800 */
[----:B0-----:R-:W-:Y:S01]  /*0030*/  VIADD R1, R1, 0xfffffff8 ;  /* 0xfffffff801017836 */ /* 0x001fe20000000000 */
[----:B------:R-:W0:Y:S04]  /*0040*/  LDCU UR5, c[0x0][0x2fc] ;  /* 0x00005f80ff0577ac */ /* 0x000e280008000800 */
[----:B--2---:R-:W-:-:S05]  /*0050*/  IADD3 R6, P1, PT, R1, UR4, RZ ;  /* 0x0000000401067c10 */ /* 0x004fca000ff3e0ff */
[----:B0-----:R-:W-:Y:S01]  /*0060*/  IMAD.X R7, RZ, RZ, UR5, P1 ;  /* 0x00000005ff077e24 */ /* 0x001fe200088e06ff */
[----:B-1----:R-:W-:-:S05]  /*0070*/  PRMT R0, R8, 0x9910, RZ ;  /* 0x0000991008007816 */ /* 0x002fca00000000ff */
[----:B------:R-:W-:-:S05]  /*0080*/  IMAD R0, R0, -0x5555, RZ ;  /* 0xffffaaab00007824 */ /* 0x000fca00078e02ff */
[----:B------:R-:W-:-:S04]  /*0090*/  LOP3.LUT R0, R0, 0xffff, RZ, 0xc0, !PT ;  /* 0x0000ffff00007812 */ /* 0x000fc800078ec0ff */
[----:B------:R-:W-:-:S13]  /*00a0*/  ISETP.GT.U32.AND P0, PT, R0, 0x5555, PT ;  /* 0x000055550000780c */ /* 0x000fda0003f04070 */
[----:B------:R-:W-:Y:S05]  /*00b0*/  @P0 EXIT ;  /* 0x000000000000094d */ /* 0x000fea0003800000 */
[----:B------:R-:W-:Y:S01]  /*00c0*/  MOV R0, 0x20 ;  /* 0x0000002000007802 */ /* 0x000fe20000000f00 */
[----:B------:R0:W-:Y:S01]  /*00d0*/  STL [R1], R8 ;  /* 0x0000000801007387 */ /* 0x0001e20000100800 */
[----:B------:R-:W1:Y:S02]  /*00e0*/  LDCU.64 UR4, c[0x4][0x8] ;  /* 0x01000100ff0477ac */ /* 0x000e640008000a00 */
[----:B------:R0:W2:Y:S01]  /*00f0*/  LDC.64 R2, c[0x4][R0] ;  /* 0x0100000000027b82 */ /* 0x0000a20000000a00 */
[----:B-1----:R-:W-:Y:S02]  /*0100*/  IMAD.U32 R4, RZ, RZ, UR4 ;  /* 0x00000004ff047e24 */ /* 0x002fe4000f8e00ff */
[----:B0-----:R-:W-:-:S07]  /*0110*/  IMAD.U32 R5, RZ, RZ, UR5 ;  /* 0x00000005ff057e24 */ /* 0x001fce000f8e00ff */
[----:B------:R-:W-:-:S07]  /*0120*/  LEPC R20, `(.L_x_10) ;  /* 0x000000001014794e */ /* 0x000fce0000000000 */
[----:B--2---:R-:W-:Y:S05]  /*0130*/  CALL.ABS.NOINC R2 ;  /* 0x0000000002007343 */ /* 0x004fea0003c00000 */
.L_x_10:
[----:B------:R-:W-:Y:S05]  /*0140*/  EXIT ;  /* 0x000000000000794d */ /* 0x000fea0003800000 */
.L_x_11:
        /* <DEDUP_REMOVED lines=11> */
.L_x_22:


//--------------------- .text._Z11z2_pomnoz_ai    --------------------------
	.section	.text._Z11z2_pomnoz_ai,"ax",@progbits
	.align	128
        .global         _Z11z2_pomnoz_ai
        .type           _Z11z2_pomnoz_ai,@function
        .size           _Z11z2_pomnoz_ai,(.L_x_23 - _Z11z2_pomnoz_ai)
        .other          _Z11z2_pomnoz_ai,@"STO_CUDA_ENTRY STV_DEFAULT"
_Z11z2_pomnoz_ai:
.text._Z11z2_pomnoz_ai:
[----:B------:R-:W0:Y:S01]  /*0000*/  LDC R1, c[0x0][0x37c] ;  /* 0x0000df00ff017b82 */ /* 0x000e220000000800 */
[----:B------:R-:W1:Y:S01]  /*0010*/  S2R R0, SR_TID.X ;  /* 0x0000000000007919 */ /* 0x000e620000002100 */
[----:B------:R-:W2:Y:S01]  /*0020*/  LDCU UR5, c[0x0][0x380] ;  /* 0x00007000ff0577ac */ /* 0x000ea20008000800 */
[----:B------:R-:W-:Y:S01]  /*0030*/  MOV R2, 0x20 ;  /* 0x0000002000027802 */ /* 0x000fe20000000f00 */
[----:B0-----:R-:W-:Y:S01]  /*0040*/  VIADD R1, R1, 0xfffffff8 ;  /* 0xfffffff801017836 */ /* 0x001fe20000000000 */
[----:B------:R-:W0:Y:S04]  /*0050*/  LDCU UR4, c[0x0][0x2f8] ;  /* 0x00005f00ff0477ac */ /* 0x000e280008000800 */
[----:B------:R-:W3:Y:S01]  /*0060*/  LDC.64 R2, c[0x4][R2] ;  /* 0x0100000002027b82 */ /* 0x000ee20000000a00 */
[----:B------:R-:W4:Y:S01]  /*0070*/  LDCU.64 UR6, c[0x4][URZ] ;  /* 0x01000000ff0677ac */ /* 0x000f220008000a00 */
[----:B0-----:R-:W-:Y:S01]  /*0080*/  IADD3 R6, P0, PT, R1, UR4, RZ ;  /* 0x0000000401067c10 */ /* 0x001fe2000ff1e0ff */
[----:B----4-:R-:W-:Y:S01]  /*0090*/  IMAD.U32 R4, RZ, RZ, UR6 ;  /* 0x00000006ff047e24 */ /* 0x010fe2000f8e00ff */
[----:B------:R-:W-:-:S02]  /*00a0*/  MOV R5, UR7 ;  /* 0x0000000700057c02 */ /* 0x000fc40008000f00 */
[----:B-1----:R-:W-:-:S05]  /*00b0*/  SHF.R.U32.HI R0, RZ, 0x5, R0 ;  /* 0x00000005ff007819 */ /* 0x002fca0000011600 */
[----:B--2---:R-:W-:Y:S01]  /*00c0*/  IMAD R0, R0, UR5, RZ ;  /* 0x0000000500007c24 */ /* 0x004fe2000f8e02ff */
[----:B------:R-:W0:Y:S04]  /*00d0*/  LDCU UR5, c[0x0][0x2fc] ;  /* 0x00005f80ff0577ac */ /* 0x000e280008000800 */
[----:B------:R1:W-:Y:S02]  /*00e0*/  STL [R1], R0 ;  /* 0x0000000001007387 */ /* 0x0003e40000100800 */
[----:B01----:R-:W-:-:S07]  /*00f0*/  IMAD.X R7, RZ, RZ, UR5, P0 ;  /* 0x00000005ff077e24 */ /* 0x003fce00080e06ff */
[----:B------:R-:W-:-:S07]  /*0100*/  LEPC R20, `(.L_x_12) ;  /* 0x000000001014794e */ /* 0x000fce0000000000 */
[----:B---3--:R-:W-:Y:S05]  /*0110*/  CALL.ABS.NOINC R2 ;  /* 0x0000000002007343 */ /* 0x008fea0003c00000 */
.L_x_12:
[----:B------:R-:W-:Y:S05]  /*0120*/  EXIT ;  /* 0x000000000000794d */ /* 0x000fea0003800000 */
.L_x_13:
        /* <DEDUP_REMOVED lines=13> */
.L_x_23:


//--------------------- .text._Z14z1_index_watkuv --------------------------
	.section	.text._Z14z1_index_watkuv,"ax",@progbits
	.align	128
        .global         _Z14z1_index_watkuv
        .type           _Z14z1_index_watkuv,@function
        .size           _Z14z1_index_watkuv,(.L_x_24 - _Z14z1_index_watkuv)
        .other          _Z14z1_index_watkuv,@"STO_CUDA_ENTRY STV_DEFAULT"
_Z14z1_index_watkuv:
.text._Z14z1_index_watkuv:
[----:B------:R-:W0:Y:S01]  /*0000*/  LDC R1, c[0x0][0x37c] ;  /* 0x0000df00ff017b82 */ /* 0x000e220000000800 */
[----:B------:R-:W1:Y:S01]  /*0010*/  S2R R8, SR_TID.X ;  /* 0x0000000000087919 */ /* 0x000e620000002100 */
[----:B0-----:R-:W-:Y:S01]  /*0020*/  VIADD R1, R1, 0xfffffff8 ;  /* 0xfffffff801017836 */ /* 0x001fe20000000000 */
[----:B------:R-:W-:Y:S01]  /*0030*/  MOV R0, 0x20 ;  /* 0x0000002000007802 */ /* 0x000fe20000000f00 */
[----:B------:R-:W0:Y:S04]  /*0040*/  LDCU UR4, c[0x0][0x2f8] ;  /* 0x00005f00ff0477ac */ /* 0x000e280008000800 */
[----:B------:R2:W3:Y:S01]  /*0050*/  LDC.64 R2, c[0x4][R0] ;  /* 0x0100000000027b82 */ /* 0x0004e20000000a00 */
[----:B------:R-:W4:Y:S01]  /*0060*/  LDCU.64 UR6, c[0x4][URZ] ;  /* 0x01000000ff0677ac */ /* 0x000f220008000a00 */
[----:B------:R-:W5:Y:S01]  /*0070*/  LDCU UR5, c[0x0][0x2fc] ;  /* 0x00005f80ff0577ac */ /* 0x000f620008000800 */
[----:B0-----:R-:W-:Y:S01]  /*0080*/  IADD3 R6, P0, PT, R1, UR4, RZ ;  /* 0x0000000401067c10 */ /* 0x001fe2000ff1e0ff */
[----:B----4-:R-:W-:Y:S01]  /*0090*/  IMAD.U32 R4, RZ, RZ, UR6 ;  /* 0x00000006ff047e24 */ /* 0x010fe2000f8e00ff */
[----:B------:R-:W-:-:S03]  /*00a0*/  MOV R5, UR7 ;  /* 0x0000000700057c02 */ /* 0x000fc60008000f00 */
[----:B-----5:R-:W-:Y:S01]  /*00b0*/  IMAD.X R7, RZ, RZ, UR5, P0 ;  /* 0x00000005ff077e24 */ /* 0x020fe200080e06ff */
[----:B-1----:R2:W-:Y:S07]  /*00c0*/  STL [R1], R8 ;  /* 0x0000000801007387 */ /* 0x0025ee0000100800 */
[----:B------:R-:W-:-:S07]  /*00d0*/  LEPC R20, `(.L_x_14) ;  /* 0x000000001014794e */ /* 0x000fce0000000000 */
[----:B--23--:R-:W-:Y:S05]  /*00e0*/  CALL.ABS.NOINC R2 ;  /* 0x0000000002007343 */ /* 0x00cfea0003c00000 */
.L_x_14:
[----:B------:R-:W-:Y:S05]  /*00f0*/  EXIT ;  /* 0x000000000000794d */ /* 0x000fea0003800000 */
.L_x_15:
        /* <DEDUP_REMOVED lines=16> */
.L_x_24:


//--------------------- .nv.global.init           --------------------------
	.section	.nv.global.init,"aw",@progbits
.nv.global.init:
	.type		$str,@object
	.size		$str,($str$2 - $str)
$str:
        /*0000*/ 	.byte	0x25, 0x64, 0x0a, 0x00
	.type		$str$2,@object
	.size		$str$2,($str$1 - $str$2)
$str$2:
        /*0004*/ 	.byte	0x77, 0x79, 0x6e, 0x69, 0x6b, 0x20, 0x77, 0x61, 0x74, 0x6b, 0x75, 0x20, 0x25, 0x64, 0x20, 0x74
        /*0014*/ 	.byte	0x6f, 0x20, 0x25, 0x64, 0x0a, 0x00
	.type		$str$1,@object
	.size		$str$1,($str$3 - $str$1)
$str$1:
        /*001a*/ 	.byte	0x69, 0x6e, 0x64, 0x65, 0x78, 0x20, 0x77, 0x61, 0x74, 0x6b, 0x75, 0x3a, 0x20, 0x25, 0x64, 0x20
        /*002a*/ 	.byte	0x6a, 0x65, 0x73, 0x74, 0x20, 0x70, 0x6f, 0x64, 0x7a, 0x69, 0x65, 0x6c, 0x6e, 0x79, 0x20, 0x70
        /*003a*/ 	.byte	0x72, 0x7a, 0x65, 0x7a, 0x20, 0x33, 0x0a, 0x00
	.type		$str$3,@object
	.size		$str$3,(.L_3 - $str$3)
$str$3:
        /*0042*/ 	.byte	0x25, 0x64, 0x20, 0x73, 0x75, 0x6d, 0x61, 0x20, 0x69, 0x6e, 0x64, 0x65, 0x78, 0x75, 0x20, 0x77
        /*0052*/ 	.byte	0x61, 0x74, 0x6b, 0x75, 0x2c, 0x20, 0x62, 0x6c, 0x6f, 0x6b, 0x75, 0x20, 0x69, 0x20, 0x77, 0x61
        /*0062*/ 	.byte	0x72, 0x70, 0x61, 0x20, 0x74, 0x6f, 0x20, 0x25, 0x64, 0x20, 0x69, 0x20, 0x6a, 0x65, 0x73, 0x74
        /*0072*/ 	.byte	0x20, 0x70, 0x61, 0x72, 0x7a, 0x79, 0x73, 0x74, 0x61, 0x0a, 0x00
.L_3:


//--------------------- .nv.shared.reserved.0     --------------------------
	.section	.nv.shared.reserved.0,"aw",@nobits
	.weak		__nv_reservedSMEM_offset_0_alias
	.size		__nv_reservedSMEM_offset_0_alias, 0, 64
	.other		__nv_reservedSMEM_offset_0_alias,@"STO_CUDA_RESERVED_SHARED STV_DEFAULT"
__nv_reservedSMEM_offset_0_alias:
	.zero		0
	.zero		64


//--------------------- .nv.constant0._Z23z9_suma_duzych_wektorowPfS_S_ --------------------------
	.section	.nv.constant0._Z23z9_suma_duzych_wektorowPfS_S_,"a",@progbits
	.sectionflags	@""
	.align	4
.nv.constant0._Z23z9_suma_duzych_wektorowPfS_S_:
	.zero		920


//--------------------- .nv.constant0._Z20z8_czy_warp_parzystePfS_S_ --------------------------
	.section	.nv.constant0._Z20z8_czy_warp_parzystePfS_S_,"a",@progbits
	.sectionflags	@""
	.align	4
.nv.constant0._Z20z8_czy_warp_parzystePfS_S_:
	.zero		920


//--------------------- .nv.constant0._Z15z7_suma_roznicaPfS_S_ --------------------------
	.section	.nv.constant0._Z15z7_suma_roznicaPfS_S_,"a",@progbits
	.sectionflags	@""
	.align	4
.nv.constant0._Z15z7_suma_roznicaPfS_S_:
	.zero		920


//--------------------- .nv.constant0._Z10z6_roznicaPfS_S_ --------------------------
	.section	.nv.constant0._Z10z6_roznicaPfS_S_,"a",@progbits
	.sectionflags	@""
	.align	4
.nv.constant0._Z10z6_roznicaPfS_S_:
	.zero		920


//--------------------- .nv.constant0._Z28z5_czy_suma_indexow_parzystav --------------------------
	.section	.nv.constant0._Z28z5_czy_suma_indexow_parzystav,"a",@progbits
	.sectionflags	@""
	.align	4
.nv.constant0._Z28z5_czy_suma_indexow_parzystav:
	.zero		896


//--------------------- .nv.constant0._Z11z4_100_sumav --------------------------
	.section	.nv.constant0._Z11z4_100_sumav,"a",@progbits
	.sectionflags	@""
	.align	4
.nv.constant0._Z11z4_100_sumav:
	.zero		896


//--------------------- .nv.constant0._Z27z3_czy_podzielny_przez_trzyv --------------------------
	.section	.nv.constant0._Z27z3_czy_podzielny_przez_trzyv,"a",@progbits
	.sectionflags	@""
	.align	4
.nv.constant0._Z27z3_czy_podzielny_przez_trzyv:
	.zero		896


//--------------------- .nv.constant0._Z11z2_pomnoz_ai --------------------------
	.section	.nv.constant0._Z11z2_pomnoz_ai,"a",@progbits
	.sectionflags	@""
	.align	4
.nv.constant0._Z11z2_pomnoz_ai:
	.zero		900


//--------------------- .nv.constant0._Z14z1_index_watkuv --------------------------
	.section	.nv.constant0._Z14z1_index_watkuv,"a",@progbits
	.sectionflags	@""
	.align	4
.nv.constant0._Z14z1_index_watkuv:
	.zero		896


//--------------------- SYMBOLS --------------------------

	.type		.nv.reservedSmem.offset0,@object
	.size		.nv.reservedSmem.offset0,0x4
	.type		vprintf,@function
